//
// Generated by NVIDIA NVVM Compiler
//
// Compiler Build ID: CL-36424714
// Cuda compilation tools, release 13.0, V13.0.88
// Based on NVVM 20.0.0
//

.version 9.0
.target sm_100
.address_size 64

	// .globl	_Z11matrix_multPfS_S_i
.global .align 1 .b8 _ZN34_INTERNAL_ffd51b38_4_k_cu_b202501e4cuda3std3__45__cpo5beginE[1];
.global .align 1 .b8 _ZN34_INTERNAL_ffd51b38_4_k_cu_b202501e4cuda3std3__45__cpo3endE[1];
.global .align 1 .b8 _ZN34_INTERNAL_ffd51b38_4_k_cu_b202501e4cuda3std3__45__cpo6cbeginE[1];
.global .align 1 .b8 _ZN34_INTERNAL_ffd51b38_4_k_cu_b202501e4cuda3std3__45__cpo4cendE[1];
.global .align 1 .b8 _ZN34_INTERNAL_ffd51b38_4_k_cu_b202501e4cuda3std3__45__cpo6rbeginE[1];
.global .align 1 .b8 _ZN34_INTERNAL_ffd51b38_4_k_cu_b202501e4cuda3std3__45__cpo4rendE[1];
.global .align 1 .b8 _ZN34_INTERNAL_ffd51b38_4_k_cu_b202501e4cuda3std3__45__cpo7crbeginE[1];
.global .align 1 .b8 _ZN34_INTERNAL_ffd51b38_4_k_cu_b202501e4cuda3std3__45__cpo5crendE[1];
.global .align 1 .b8 _ZN34_INTERNAL_ffd51b38_4_k_cu_b202501e4cuda3std3__436_GLOBAL__N__ffd51b38_4_k_cu_b202501e6ignoreE[1];
.global .align 1 .b8 _ZN34_INTERNAL_ffd51b38_4_k_cu_b202501e4cuda3std3__419piecewise_constructE[1];
.global .align 1 .b8 _ZN34_INTERNAL_ffd51b38_4_k_cu_b202501e4cuda3std3__48in_placeE[1];
.global .align 1 .b8 _ZN34_INTERNAL_ffd51b38_4_k_cu_b202501e4cuda3std3__420unreachable_sentinelE[1];
.global .align 1 .b8 _ZN34_INTERNAL_ffd51b38_4_k_cu_b202501e4cuda3std3__47nulloptE[1];
.global .align 1 .b8 _ZN34_INTERNAL_ffd51b38_4_k_cu_b202501e4cuda3std3__48unexpectE[1];
.global .align 1 .b8 _ZN34_INTERNAL_ffd51b38_4_k_cu_b202501e4cuda3std6ranges3__45__cpo4swapE[1];
.global .align 1 .b8 _ZN34_INTERNAL_ffd51b38_4_k_cu_b202501e4cuda3std6ranges3__45__cpo9iter_moveE[1];
.global .align 1 .b8 _ZN34_INTERNAL_ffd51b38_4_k_cu_b202501e4cuda3std6ranges3__45__cpo5beginE[1];
.global .align 1 .b8 _ZN34_INTERNAL_ffd51b38_4_k_cu_b202501e4cuda3std6ranges3__45__cpo3endE[1];
.global .align 1 .b8 _ZN34_INTERNAL_ffd51b38_4_k_cu_b202501e4cuda3std6ranges3__45__cpo6cbeginE[1];
.global .align 1 .b8 _ZN34_INTERNAL_ffd51b38_4_k_cu_b202501e4cuda3std6ranges3__45__cpo4cendE[1];
.global .align 1 .b8 _ZN34_INTERNAL_ffd51b38_4_k_cu_b202501e4cuda3std6ranges3__45__cpo7advanceE[1];
.global .align 1 .b8 _ZN34_INTERNAL_ffd51b38_4_k_cu_b202501e4cuda3std6ranges3__45__cpo9iter_swapE[1];
.global .align 1 .b8 _ZN34_INTERNAL_ffd51b38_4_k_cu_b202501e4cuda3std6ranges3__45__cpo4nextE[1];
.global .align 1 .b8 _ZN34_INTERNAL_ffd51b38_4_k_cu_b202501e4cuda3std6ranges3__45__cpo4prevE[1];
.global .align 1 .b8 _ZN34_INTERNAL_ffd51b38_4_k_cu_b202501e4cuda3std6ranges3__45__cpo4dataE[1];
.global .align 1 .b8 _ZN34_INTERNAL_ffd51b38_4_k_cu_b202501e4cuda3std6ranges3__45__cpo5cdataE[1];
.global .align 1 .b8 _ZN34_INTERNAL_ffd51b38_4_k_cu_b202501e4cuda3std6ranges3__45__cpo4sizeE[1];
.global .align 1 .b8 _ZN34_INTERNAL_ffd51b38_4_k_cu_b202501e4cuda3std6ranges3__45__cpo5ssizeE[1];
.global .align 1 .b8 _ZN34_INTERNAL_ffd51b38_4_k_cu_b202501e4cuda3std6ranges3__45__cpo8distanceE[1];
.global .align 1 .b8 _ZN34_INTERNAL_ffd51b38_4_k_cu_b202501e6thrust24THRUST_300001_SM_1000_NS8cuda_cub3parE[1];
.global .align 1 .b8 _ZN34_INTERNAL_ffd51b38_4_k_cu_b202501e6thrust24THRUST_300001_SM_1000_NS8cuda_cub10par_nosyncE[1];
.global .align 1 .b8 _ZN34_INTERNAL_ffd51b38_4_k_cu_b202501e6thrust24THRUST_300001_SM_1000_NS6system6detail10sequential3seqE[1];
.global .align 1 .b8 _ZN34_INTERNAL_ffd51b38_4_k_cu_b202501e6thrust24THRUST_300001_SM_1000_NS12placeholders2_1E[1];
.global .align 1 .b8 _ZN34_INTERNAL_ffd51b38_4_k_cu_b202501e6thrust24THRUST_300001_SM_1000_NS12placeholders2_2E[1];
.global .align 1 .b8 _ZN34_INTERNAL_ffd51b38_4_k_cu_b202501e6thrust24THRUST_300001_SM_1000_NS12placeholders2_3E[1];
.global .align 1 .b8 _ZN34_INTERNAL_ffd51b38_4_k_cu_b202501e6thrust24THRUST_300001_SM_1000_NS12placeholders2_4E[1];
.global .align 1 .b8 _ZN34_INTERNAL_ffd51b38_4_k_cu_b202501e6thrust24THRUST_300001_SM_1000_NS12placeholders2_5E[1];
.global .align 1 .b8 _ZN34_INTERNAL_ffd51b38_4_k_cu_b202501e6thrust24THRUST_300001_SM_1000_NS12placeholders2_6E[1];
.global .align 1 .b8 _ZN34_INTERNAL_ffd51b38_4_k_cu_b202501e6thrust24THRUST_300001_SM_1000_NS12placeholders2_7E[1];
.global .align 1 .b8 _ZN34_INTERNAL_ffd51b38_4_k_cu_b202501e6thrust24THRUST_300001_SM_1000_NS12placeholders2_8E[1];
.global .align 1 .b8 _ZN34_INTERNAL_ffd51b38_4_k_cu_b202501e6thrust24THRUST_300001_SM_1000_NS12placeholders2_9E[1];
.global .align 1 .b8 _ZN34_INTERNAL_ffd51b38_4_k_cu_b202501e6thrust24THRUST_300001_SM_1000_NS12placeholders3_10E[1];
.global .align 1 .b8 _ZN34_INTERNAL_ffd51b38_4_k_cu_b202501e6thrust24THRUST_300001_SM_1000_NS3seqE[1];

.visible .entry _Z11matrix_multPfS_S_i(
	.param .u64 .ptr .align 1 _Z11matrix_multPfS_S_i_param_0,
	.param .u64 .ptr .align 1 _Z11matrix_multPfS_S_i_param_1,
	.param .u64 .ptr .align 1 _Z11matrix_multPfS_S_i_param_2,
	.param .u32 _Z11matrix_multPfS_S_i_param_3
)
{
	.reg .pred 	%p<10>;
	.reg .b32 	%r<40>;
	.reg .b32 	%f<67>;
	.reg .b64 	%rd<67>;

	ld.param.u64 	%rd14, [_Z11matrix_multPfS_S_i_param_0];
	ld.param.u64 	%rd15, [_Z11matrix_multPfS_S_i_param_1];
	ld.param.u32 	%r18, [_Z11matrix_multPfS_S_i_param_3];
	cvta.to.global.u64 	%rd1, %rd15;
	cvta.to.global.u64 	%rd2, %rd14;
	mov.u32 	%r19, %ctaid.x;
	mov.u32 	%r20, %ntid.x;
	mov.u32 	%r21, %tid.x;
	mad.lo.s32 	%r1, %r19, %r20, %r21;
	mov.u32 	%r22, %ctaid.y;
	mov.u32 	%r23, %ntid.y;
	mov.u32 	%r24, %tid.y;
	mad.lo.s32 	%r2, %r22, %r23, %r24;
	max.s32 	%r25, %r2, %r1;
	setp.ge.s32 	%p1, %r25, %r18;
	@%p1 bra 	$L__BB0_13;
	mul.lo.s32 	%r3, %r18, %r2;
	and.b32  	%r4, %r18, 7;
	setp.lt.u32 	%p2, %r18, 8;
	mov.f32 	%f66, 0f00000000;
	mov.b32 	%r38, 0;
	@%p2 bra 	$L__BB0_4;
	and.b32  	%r38, %r18, 2147483640;
	neg.s32 	%r36, %r38;
	mul.wide.s32 	%rd16, %r18, 4;
	add.s64 	%rd3, %rd1, %rd16;
	shl.b32 	%r7, %r18, 3;
	mul.wide.s32 	%rd17, %r18, 8;
	add.s64 	%rd4, %rd1, %rd17;
	mul.wide.s32 	%rd18, %r18, 12;
	add.s64 	%rd5, %rd1, %rd18;
	mul.wide.s32 	%rd19, %r18, 16;
	add.s64 	%rd6, %rd1, %rd19;
	mul.wide.s32 	%rd20, %r18, 20;
	add.s64 	%rd7, %rd1, %rd20;
	mul.wide.s32 	%rd21, %r18, 24;
	add.s64 	%rd8, %rd1, %rd21;
	mul.wide.s32 	%rd22, %r18, 28;
	add.s64 	%rd9, %rd1, %rd22;
	mul.wide.u32 	%rd23, %r3, 4;
	add.s64 	%rd24, %rd23, %rd2;
	add.s64 	%rd66, %rd24, 16;
	mov.f32 	%f66, 0f00000000;
	mov.u32 	%r35, %r1;
$L__BB0_3:
	.pragma "nounroll";
	mul.wide.s32 	%rd25, %r35, 4;
	add.s64 	%rd26, %rd3, %rd25;
	add.s64 	%rd27, %rd4, %rd25;
	add.s64 	%rd28, %rd5, %rd25;
	add.s64 	%rd29, %rd6, %rd25;
	add.s64 	%rd30, %rd7, %rd25;
	add.s64 	%rd31, %rd8, %rd25;
	add.s64 	%rd32, %rd9, %rd25;
	add.s64 	%rd33, %rd1, %rd25;
	ld.global.f32 	%f16, [%rd66+-16];
	ld.global.f32 	%f17, [%rd33];
	fma.rn.f32 	%f18, %f16, %f17, %f66;
	ld.global.f32 	%f19, [%rd66+-12];
	ld.global.f32 	%f20, [%rd26];
	fma.rn.f32 	%f21, %f19, %f20, %f18;
	ld.global.f32 	%f22, [%rd66+-8];
	ld.global.f32 	%f23, [%rd27];
	fma.rn.f32 	%f24, %f22, %f23, %f21;
	ld.global.f32 	%f25, [%rd66+-4];
	ld.global.f32 	%f26, [%rd28];
	fma.rn.f32 	%f27, %f25, %f26, %f24;
	ld.global.f32 	%f28, [%rd66];
	ld.global.f32 	%f29, [%rd29];
	fma.rn.f32 	%f30, %f28, %f29, %f27;
	ld.global.f32 	%f31, [%rd66+4];
	ld.global.f32 	%f32, [%rd30];
	fma.rn.f32 	%f33, %f31, %f32, %f30;
	ld.global.f32 	%f34, [%rd66+8];
	ld.global.f32 	%f35, [%rd31];
	fma.rn.f32 	%f36, %f34, %f35, %f33;
	ld.global.f32 	%f37, [%rd66+12];
	ld.global.f32 	%f38, [%rd32];
	fma.rn.f32 	%f66, %f37, %f38, %f36;
	add.s32 	%r36, %r36, 8;
	add.s32 	%r35, %r35, %r7;
	add.s64 	%rd66, %rd66, 32;
	setp.ne.s32 	%p3, %r36, 0;
	@%p3 bra 	$L__BB0_3;
$L__BB0_4:
	setp.eq.s32 	%p4, %r4, 0;
	@%p4 bra 	$L__BB0_12;
	and.b32  	%r13, %r18, 3;
	setp.lt.u32 	%p5, %r4, 4;
	@%p5 bra 	$L__BB0_7;
	add.s32 	%r27, %r38, %r3;
	mul.wide.u32 	%rd34, %r27, 4;
	add.s64 	%rd35, %rd2, %rd34;
	ld.global.f32 	%f40, [%rd35];
	mad.lo.s32 	%r28, %r38, %r18, %r1;
	mul.wide.s32 	%rd36, %r28, 4;
	add.s64 	%rd37, %rd1, %rd36;
	ld.global.f32 	%f41, [%rd37];
	fma.rn.f32 	%f42, %f40, %f41, %f66;
	cvt.u64.u32 	%rd38, %r3;
	cvt.u64.u32 	%rd39, %r38;
	add.s64 	%rd40, %rd39, %rd38;
	shl.b64 	%rd41, %rd40, 2;
	add.s64 	%rd42, %rd2, %rd41;
	ld.global.f32 	%f43, [%rd42+4];
	mul.wide.s32 	%rd43, %r18, 4;
	add.s64 	%rd44, %rd37, %rd43;
	ld.global.f32 	%f44, [%rd44];
	fma.rn.f32 	%f45, %f43, %f44, %f42;
	ld.global.f32 	%f46, [%rd42+8];
	add.s64 	%rd45, %rd44, %rd43;
	ld.global.f32 	%f47, [%rd45];
	fma.rn.f32 	%f48, %f46, %f47, %f45;
	ld.global.f32 	%f49, [%rd42+12];
	add.s64 	%rd46, %rd45, %rd43;
	ld.global.f32 	%f50, [%rd46];
	fma.rn.f32 	%f66, %f49, %f50, %f48;
	add.s32 	%r38, %r38, 4;
$L__BB0_7:
	setp.eq.s32 	%p6, %r13, 0;
	@%p6 bra 	$L__BB0_12;
	setp.eq.s32 	%p7, %r13, 1;
	@%p7 bra 	$L__BB0_10;
	add.s32 	%r29, %r38, %r3;
	mul.wide.u32 	%rd47, %r29, 4;
	add.s64 	%rd48, %rd2, %rd47;
	ld.global.f32 	%f52, [%rd48];
	mad.lo.s32 	%r30, %r38, %r18, %r1;
	mul.wide.s32 	%rd49, %r30, 4;
	add.s64 	%rd50, %rd1, %rd49;
	ld.global.f32 	%f53, [%rd50];
	fma.rn.f32 	%f54, %f52, %f53, %f66;
	cvt.u64.u32 	%rd51, %r3;
	cvt.u64.u32 	%rd52, %r38;
	add.s64 	%rd53, %rd52, %rd51;
	shl.b64 	%rd54, %rd53, 2;
	add.s64 	%rd55, %rd2, %rd54;
	ld.global.f32 	%f55, [%rd55+4];
	mul.wide.s32 	%rd56, %r18, 4;
	add.s64 	%rd57, %rd50, %rd56;
	ld.global.f32 	%f56, [%rd57];
	fma.rn.f32 	%f66, %f55, %f56, %f54;
	add.s32 	%r38, %r38, 2;
$L__BB0_10:
	and.b32  	%r31, %r18, 1;
	setp.eq.b32 	%p8, %r31, 1;
	not.pred 	%p9, %p8;
	@%p9 bra 	$L__BB0_12;
	add.s32 	%r32, %r38, %r3;
	mul.wide.u32 	%rd58, %r32, 4;
	add.s64 	%rd59, %rd2, %rd58;
	ld.global.f32 	%f57, [%rd59];
	mad.lo.s32 	%r33, %r38, %r18, %r1;
	mul.wide.s32 	%rd60, %r33, 4;
	add.s64 	%rd61, %rd1, %rd60;
	ld.global.f32 	%f58, [%rd61];
	fma.rn.f32 	%f66, %f57, %f58, %f66;
$L__BB0_12:
	ld.param.u64 	%rd65, [_Z11matrix_multPfS_S_i_param_2];
	add.s32 	%r34, %r3, %r1;
	cvta.to.global.u64 	%rd62, %rd65;
	mul.wide.s32 	%rd63, %r34, 4;
	add.s64 	%rd64, %rd62, %rd63;
	st.global.f32 	[%rd64], %f66;
$L__BB0_13:
	ret;

}
	// .globl	_ZN3cub18CUB_300001_SM_10006detail11EmptyKernelIvEEvv
.visible .entry _ZN3cub18CUB_300001_SM_10006detail11EmptyKernelIvEEvv()
{


	ret;

}
	// .globl	_ZN3cub18CUB_300001_SM_10006detail8for_each13static_kernelINS2_12policy_hub_t12policy_500_tEmN6thrust24THRUST_300001_SM_1000_NS8cuda_cub20__uninitialized_fill7functorINS7_10device_ptrIfEEfEEEEvT0_T1_
.visible .entry _ZN3cub18CUB_300001_SM_10006detail8for_each13static_kernelINS2_12policy_hub_t12policy_500_tEmN6thrust24THRUST_300001_SM_1000_NS8cuda_cub20__uninitialized_fill7functorINS7_10device_ptrIfEEfEEEEvT0_T1_(
	.param .u64 _ZN3cub18CUB_300001_SM_10006detail8for_each13static_kernelINS2_12policy_hub_t12policy_500_tEmN6thrust24THRUST_300001_SM_1000_NS8cuda_cub20__uninitialized_fill7functorINS7_10device_ptrIfEEfEEEEvT0_T1__param_0,
	.param .align 8 .b8 _ZN3cub18CUB_300001_SM_10006detail8for_each13static_kernelINS2_12policy_hub_t12policy_500_tEmN6thrust24THRUST_300001_SM_1000_NS8cuda_cub20__uninitialized_fill7functorINS7_10device_ptrIfEEfEEEEvT0_T1__param_1[16]
)
.maxntid 256
{
	.reg .pred 	%p<4>;
	.reg .b16 	%rs<5>;
	.reg .b32 	%r<10>;
	.reg .b32 	%f<3>;
	.reg .b64 	%rd<16>;

	ld.param.f32 	%f2, [_ZN3cub18CUB_300001_SM_10006detail8for_each13static_kernelINS2_12policy_hub_t12policy_500_tEmN6thrust24THRUST_300001_SM_1000_NS8cuda_cub20__uninitialized_fill7functorINS7_10device_ptrIfEEfEEEEvT0_T1__param_1+8];
	ld.param.u64 	%rd4, [_ZN3cub18CUB_300001_SM_10006detail8for_each13static_kernelINS2_12policy_hub_t12policy_500_tEmN6thrust24THRUST_300001_SM_1000_NS8cuda_cub20__uninitialized_fill7functorINS7_10device_ptrIfEEfEEEEvT0_T1__param_1];
	ld.param.u64 	%rd5, [_ZN3cub18CUB_300001_SM_10006detail8for_each13static_kernelINS2_12policy_hub_t12policy_500_tEmN6thrust24THRUST_300001_SM_1000_NS8cuda_cub20__uninitialized_fill7functorINS7_10device_ptrIfEEfEEEEvT0_T1__param_0];
	mov.u32 	%r7, %ctaid.x;
	mul.wide.u32 	%rd1, %r7, 512;
	sub.s64 	%rd2, %rd5, %rd1;
	setp.lt.u64 	%p1, %rd2, 512;
	@%p1 bra 	$L__BB2_2;
	mov.u32 	%r9, %tid.x;
	cvta.to.global.u64 	%rd11, %rd4;
	cvt.u64.u32 	%rd12, %r9;
	add.s64 	%rd13, %rd1, %rd12;
	shl.b64 	%rd14, %rd13, 2;
	add.s64 	%rd15, %rd11, %rd14;
	st.global.f32 	[%rd15], %f2;
	st.global.f32 	[%rd15+1024], %f2;
	bra.uni 	$L__BB2_6;
$L__BB2_2:
	cvta.to.global.u64 	%rd6, %rd4;
	mov.u32 	%r1, %tid.x;
	cvt.u64.u32 	%rd7, %r1;
	setp.le.u64 	%p2, %rd2, %rd7;
	add.s64 	%rd8, %rd1, %rd7;
	shl.b64 	%rd9, %rd8, 2;
	add.s64 	%rd3, %rd6, %rd9;
	@%p2 bra 	$L__BB2_4;
	st.global.f32 	[%rd3], %f2;
$L__BB2_4:
	add.s32 	%r8, %r1, 256;
	cvt.u64.u32 	%rd10, %r8;
	setp.le.u64 	%p3, %rd2, %rd10;
	@%p3 bra 	$L__BB2_6;
	st.global.f32 	[%rd3+1024], %f2;
$L__BB2_6:
	ret;

}


// ===== COMPILED SASS (sm_100) =====

	.target	sm_100

	.elftype	@"ET_EXEC"


//--------------------- .note.nv.tkinfo           --------------------------
	.section	.note.nv.tkinfo,"",@"SHT_NOTE"
	.sectionflags	@"SHF_NOTE_NV_TKINFO"
	.tkinfo
        /*0018*/ 	.word	0x00000002
        /*0030*/ 	.string	""
        /*0030*/ 	.string	"ptxas"
        /*0030*/ 	.string	"Cuda compilation tools, release 13.0, V13.0.88"
        /*0030*/ 	.string	"Build cuda_13.0.r13.0/compiler.36424714_0"
        /*0030*/ 	.string	"-arch sm_100 -m 64 "



//--------------------- .note.nv.cuinfo           --------------------------
	.section	.note.nv.cuinfo,"",@"SHT_NOTE"
	.sectionflags	@"SHF_NOTE_NV_CUINFO"
        /*0018*/ 	.short	0x0002
        /*001a*/ 	.short	0x0064
        /*001c*/ 	.short	0x0082
	.zero		2


//--------------------- .nv.info                  --------------------------
	.section	.nv.info,"",@"SHT_CUDA_INFO"
	.align	4


	//----- nvinfo : EIATTR_REGCOUNT
	.align		4
        /*0000*/ 	.byte	0x04, 0x2f
        /*0002*/ 	.short	(.L_44 - .L_43)
	.align		4
.L_43:
        /*0004*/ 	.word	index@(_Z11matrix_multPfS_S_i)
        /*0008*/ 	.word	0x0000001e


	//----- nvinfo : EIATTR_FRAME_SIZE
	.align		4
.L_44:
        /*000c*/ 	.byte	0x04, 0x11
        /*000e*/ 	.short	(.L_46 - .L_45)
	.align		4
.L_45:
        /*0010*/ 	.word	index@(_Z11matrix_multPfS_S_i)
        /*0014*/ 	.word	0x00000000


	//----- nvinfo : EIATTR_REGCOUNT
	.align		4
.L_46:
        /*0018*/ 	.byte	0x04, 0x2f
        /*001a*/ 	.short	(.L_48 - .L_47)
	.align		4
.L_47:
        /*001c*/ 	.word	index@(_ZN3cub18CUB_300001_SM_10006detail11EmptyKernelIvEEvv)
        /*0020*/ 	.word	0x00000004


	//----- nvinfo : EIATTR_FRAME_SIZE
	.align		4
.L_48:
        /*0024*/ 	.byte	0x04, 0x11
        /*0026*/ 	.short	(.L_50 - .L_49)
	.align		4
.L_49:
        /*0028*/ 	.word	index@(_ZN3cub18CUB_300001_SM_10006detail11EmptyKernelIvEEvv)
        /*002c*/ 	.word	0x00000000


	//----- nvinfo : EIATTR_REGCOUNT
	.align		4
.L_50:
        /*0030*/ 	.byte	0x04, 0x2f
        /*0032*/ 	.short	(.L_52 - .L_51)
	.align		4
.L_51:
        /*0034*/ 	.word	index@(_ZN3cub18CUB_300001_SM_10006detail8for_each13static_kernelINS2_12policy_hub_t12policy_500_tEmN6thrust24THRUST_300001_SM_1000_NS8cuda_cub20__uninitialized_fill7functorINS7_10device_ptrIfEEfEEEEvT0_T1_)
        /*0038*/ 	.word	0x00000008


	//----- nvinfo : EIATTR_FRAME_SIZE
	.align		4
.L_52:
        /*003c*/ 	.byte	0x04, 0x11
        /*003e*/ 	.short	(.L_54 - .L_53)
	.align		4
.L_53:
        /*0040*/ 	.word	index@(_ZN3cub18CUB_300001_SM_10006detail8for_each13static_kernelINS2_12policy_hub_t12policy_500_tEmN6thrust24THRUST_300001_SM_1000_NS8cuda_cub20__uninitialized_fill7functorINS7_10device_ptrIfEEfEEEEvT0_T1_)
        /*0044*/ 	.word	0x00000000


	//----- nvinfo : EIATTR_MIN_STACK_SIZE
	.align		4
.L_54:
        /*0048*/ 	.byte	0x04, 0x12
        /*004a*/ 	.short	(.L_56 - .L_55)
	.align		4
.L_55:
        /*004c*/ 	.word	index@(_ZN3cub18CUB_300001_SM_10006detail8for_each13static_kernelINS2_12policy_hub_t12policy_500_tEmN6thrust24THRUST_300001_SM_1000_NS8cuda_cub20__uninitialized_fill7functorINS7_10device_ptrIfEEfEEEEvT0_T1_)
        /*0050*/ 	.word	0x00000000


	//----- nvinfo : EIATTR_MIN_STACK_SIZE
	.align		4
.L_56:
        /*0054*/ 	.byte	0x04, 0x12
        /*0056*/ 	.short	(.L_58 - .L_57)
	.align		4
.L_57:
        /*0058*/ 	.word	index@(_ZN3cub18CUB_300001_SM_10006detail11EmptyKernelIvEEvv)
        /*005c*/ 	.word	0x00000000


	//----- nvinfo : EIATTR_MIN_STACK_SIZE
	.align		4
.L_58:
        /*0060*/ 	.byte	0x04, 0x12
        /*0062*/ 	.short	(.L_60 - .L_59)
	.align		4
.L_59:
        /*0064*/ 	.word	index@(_Z11matrix_multPfS_S_i)
        /*0068*/ 	.word	0x00000000
.L_60:


//--------------------- .nv.compat                --------------------------
	.section	.nv.compat,"",@"SHT_CUDA_COMPAT_INFO"
	.align	4
        /*0000*/ 	.byte	0x02, 0x09, 0x00, 0x00, 0x02, 0x02, 0x01, 0x00, 0x02, 0x05, 0x05, 0x00, 0x03, 0x07, 0x01, 0x01
        /*0010*/ 	.byte	0x02, 0x03, 0x00, 0x00, 0x02, 0x06, 0x01, 0x00, 0x04, 0x0b, 0x08, 0x00, 0x09, 0x00, 0x00, 0x00
        /*0020*/ 	.byte	0x00, 0x00, 0x00, 0x00


//--------------------- .nv.info._ZN3cub18CUB_300001_SM_10006detail8for_each13static_kernelINS2_12policy_hub_t12policy_500_tEmN6thrust24THRUST_300001_SM_1000_NS8cuda_cub20__uninitialized_fill7functorINS7_10device_ptrIfEEfEEEEvT0_T1_ --------------------------
	.section	.nv.info._ZN3cub18CUB_300001_SM_10006detail8for_each13static_kernelINS2_12policy_hub_t12policy_500_tEmN6thrust24THRUST_300001_SM_1000_NS8cuda_cub20__uninitialized_fill7functorINS7_10device_ptrIfEEfEEEEvT0_T1_,"",@"SHT_CUDA_INFO"
	.sectionflags	@""
	.align	4


	//----- nvinfo : EIATTR_CUDA_API_VERSION
	.align		4
        /*0000*/ 	.byte	0x04, 0x37
        /*0002*/ 	.short	(.L_62 - .L_61)
.L_61:
        /*0004*/ 	.word	0x00000082


	//----- nvinfo : EIATTR_KPARAM_INFO
	.align		4
.L_62:
        /*0008*/ 	.byte	0x04, 0x17
        /*000a*/ 	.short	(.L_64 - .L_63)
.L_63:
        /*000c*/ 	.word	0x00000000
        /*0010*/ 	.short	0x0001
        /*0012*/ 	.short	0x0008
        /*0014*/ 	.byte	0x00, 0xf0, 0x41, 0x00


	//----- nvinfo : EIATTR_KPARAM_INFO
	.align		4
.L_64:
        /*0018*/ 	.byte	0x04, 0x17
        /*001a*/ 	.short	(.L_66 - .L_65)
.L_65:
        /*001c*/ 	.word	0x00000000
        /*0020*/ 	.short	0x0000
        /*0022*/ 	.short	0x0000
        /*0024*/ 	.byte	0x00, 0xf0, 0x21, 0x00


	//----- nvinfo : EIATTR_SPARSE_MMA_MASK
	.align		4
.L_66:
        /*0028*/ 	.byte	0x03, 0x50
        /*002a*/ 	.short	0x0000


	//----- nvinfo : EIATTR_MAXREG_COUNT
	.align		4
        /*002c*/ 	.byte	0x03, 0x1b
        /*002e*/ 	.short	0x00ff


	//----- nvinfo : EIATTR_MERCURY_ISA_VERSION
	.align		4
        /*0030*/ 	.byte	0x03, 0x5f
        /*0032*/ 	.short	0x0101


	//----- nvinfo : EIATTR_VRC_CTA_INIT_COUNT
	.align		4
        /*0034*/ 	.byte	0x02, 0x4a
	.zero		1
	.zero		1


	//----- nvinfo : EIATTR_EXIT_INSTR_OFFSETS
	.align		4
        /*0038*/ 	.byte	0x04, 0x1c
        /*003a*/ 	.short	(.L_68 - .L_67)


	//   ....[0]....
.L_67:
        /*003c*/ 	.word	0x00000130


	//   ....[1]....
        /*0040*/ 	.word	0x00000230


	//   ....[2]....
        /*0044*/ 	.word	0x00000260


	//----- nvinfo : EIATTR_MAX_THREADS
	.align		4
.L_68:
        /*0048*/ 	.byte	0x04, 0x05
        /*004a*/ 	.short	(.L_70 - .L_69)
.L_69:
        /*004c*/ 	.word	0x00000100
        /*0050*/ 	.word	0x00000001
        /*0054*/ 	.word	0x00000001


	//----- nvinfo : EIATTR_CBANK_PARAM_SIZE
	.align		4
.L_70:
        /*0058*/ 	.byte	0x03, 0x19
        /*005a*/ 	.short	0x0018


	//----- nvinfo : EIATTR_PARAM_CBANK
	.align		4
        /*005c*/ 	.byte	0x04, 0x0a
        /*005e*/ 	.short	(.L_72 - .L_71)
	.align		4
.L_71:
        /*0060*/ 	.word	index@(.nv.constant0._ZN3cub18CUB_300001_SM_10006detail8for_each13static_kernelINS2_12policy_hub_t12policy_500_tEmN6thrust24THRUST_300001_SM_1000_NS8cuda_cub20__uninitialized_fill7functorINS7_10device_ptrIfEEfEEEEvT0_T1_)
        /*0064*/ 	.short	0x0380
        /*0066*/ 	.short	0x0018


	//----- nvinfo : EIATTR_SW_WAR
	.align		4
.L_72:
        /*0068*/ 	.byte	0x04, 0x36
        /*006a*/ 	.short	(.L_74 - .L_73)
.L_73:
        /*006c*/ 	.word	0x00000008
.L_74:


//--------------------- .nv.info._ZN3cub18CUB_300001_SM_10006detail11EmptyKernelIvEEvv --------------------------
	.section	.nv.info._ZN3cub18CUB_300001_SM_10006detail11EmptyKernelIvEEvv,"",@"SHT_CUDA_INFO"
	.sectionflags	@""
	.align	4


	//----- nvinfo : EIATTR_CUDA_API_VERSION
	.align		4
        /*0000*/ 	.byte	0x04, 0x37
        /*0002*/ 	.short	(.L_76 - .L_75)
.L_75:
        /*0004*/ 	.word	0x00000082


	//----- nvinfo : EIATTR_SPARSE_MMA_MASK
	.align		4
.L_76:
        /*0008*/ 	.byte	0x03, 0x50
        /*000a*/ 	.short	0x0000


	//----- nvinfo : EIATTR_MAXREG_COUNT
	.align		4
        /*000c*/ 	.byte	0x03, 0x1b
        /*000e*/ 	.short	0x00ff


	//----- nvinfo : EIATTR_MERCURY_ISA_VERSION
	.align		4
        /*0010*/ 	.byte	0x03, 0x5f
        /*0012*/ 	.short	0x0101


	//----- nvinfo : EIATTR_VRC_CTA_INIT_COUNT
	.align		4
        /*0014*/ 	.byte	0x02, 0x4a
	.zero		1
	.zero		1


	//----- nvinfo : EIATTR_EXIT_INSTR_OFFSETS
	.align		4
        /*0018*/ 	.byte	0x04, 0x1c
        /*001a*/ 	.short	(.L_78 - .L_77)


	//   ....[0]....
.L_77:
        /*001c*/ 	.word	0x00000010


	//----- nvinfo : EIATTR_SW_WAR
	.align		4
.L_78:
        /*0020*/ 	.byte	0x04, 0x36
        /*0022*/ 	.short	(.L_80 - .L_79)
.L_79:
        /*0024*/ 	.word	0x00000008
.L_80:


//--------------------- .nv.info._Z11matrix_multPfS_S_i --------------------------
	.section	.nv.info._Z11matrix_multPfS_S_i,"",@"SHT_CUDA_INFO"
	.sectionflags	@""
	.align	4


	//----- nvinfo : EIATTR_CUDA_API_VERSION
	.align		4
        /*0000*/ 	.byte	0x04, 0x37
        /*0002*/ 	.short	(.L_82 - .L_81)
.L_81:
        /*0004*/ 	.word	0x00000082


	//----- nvinfo : EIATTR_KPARAM_INFO
	.align		4
.L_82:
        /*0008*/ 	.byte	0x04, 0x17
        /*000a*/ 	.short	(.L_84 - .L_83)
.L_83:
        /*000c*/ 	.word	0x00000000
        /*0010*/ 	.short	0x0003
        /*0012*/ 	.short	0x0018
        /*0014*/ 	.byte	0x00, 0xf0, 0x11, 0x00


	//----- nvinfo : EIATTR_KPARAM_INFO
	.align		4
.L_84:
        /*0018*/ 	.byte	0x04, 0x17
        /*001a*/ 	.short	(.L_86 - .L_85)
.L_85:
        /*001c*/ 	.word	0x00000000
        /*0020*/ 	.short	0x0002
        /*0022*/ 	.short	0x0010
        /*0024*/ 	.byte	0x00, 0xf5, 0x21, 0x00


	//----- nvinfo : EIATTR_KPARAM_INFO
	.align		4
.L_86:
        /*0028*/ 	.byte	0x04, 0x17
        /*002a*/ 	.short	(.L_88 - .L_87)
.L_87:
        /*002c*/ 	.word	0x00000000
        /*0030*/ 	.short	0x0001
        /*0032*/ 	.short	0x0008
        /*0034*/ 	.byte	0x00, 0xf5, 0x21, 0x00


	//----- nvinfo : EIATTR_KPARAM_INFO
	.align		4
.L_88:
        /*0038*/ 	.byte	0x04, 0x17
        /*003a*/ 	.short	(.L_90 - .L_89)
.L_89:
        /*003c*/ 	.word	0x00000000
        /*0040*/ 	.short	0x0000
        /*0042*/ 	.short	0x0000
        /*0044*/ 	.byte	0x00, 0xf5, 0x21, 0x00


	//----- nvinfo : EIATTR_SPARSE_MMA_MASK
	.align		4
.L_90:
        /*0048*/ 	.byte	0x03, 0x50
        /*004a*/ 	.short	0x0000


	//----- nvinfo : EIATTR_MAXREG_COUNT
	.align		4
        /*004c*/ 	.byte	0x03, 0x1b
        /*004e*/ 	.short	0x00ff


	//----- nvinfo : EIATTR_MERCURY_ISA_VERSION
	.align		4
        /*0050*/ 	.byte	0x03, 0x5f
        /*0052*/ 	.short	0x0101


	//----- nvinfo : EIATTR_VRC_CTA_INIT_COUNT
	.align		4
        /*0054*/ 	.byte	0x02, 0x4a
	.zero		1
	.zero		1


	//----- nvinfo : EIATTR_EXIT_INSTR_OFFSETS
	.align		4
        /*0058*/ 	.byte	0x04, 0x1c
        /*005a*/ 	.short	(.L_92 - .L_91)


	//   ....[0]....
.L_91:
        /*005c*/ 	.word	0x000000c0


	//   ....[1]....
        /*0060*/ 	.word	0x00000a90


	//----- nvinfo : EIATTR_CBANK_PARAM_SIZE
	.align		4
.L_92:
        /*0064*/ 	.byte	0x03, 0x19
        /*0066*/ 	.short	0x001c


	//----- nvinfo : EIATTR_PARAM_CBANK
	.align		4
        /*0068*/ 	.byte	0x04, 0x0a
        /*006a*/ 	.short	(.L_94 - .L_93)
	.align		4
.L_93:
        /*006c*/ 	.word	index@(.nv.constant0._Z11matrix_multPfS_S_i)
        /*0070*/ 	.short	0x0380
        /*0072*/ 	.short	0x001c


	//----- nvinfo : EIATTR_SW_WAR
	.align		4
.L_94:
        /*0074*/ 	.byte	0x04, 0x36
        /*0076*/ 	.short	(.L_96 - .L_95)
.L_95:
        /*0078*/ 	.word	0x00000008
.L_96:


//--------------------- .nv.callgraph             --------------------------
	.section	.nv.callgraph,"",@"SHT_CUDA_CALLGRAPH"
	.align	4
	.sectionentsize	8
	.align		4
        /*0000*/ 	.word	0x00000000
	.align		4
        /*0004*/ 	.word	0xffffffff
	.align		4
        /*0008*/ 	.word	0x00000000
	.align		4
        /*000c*/ 	.word	0xfffffffe
	.align		4
        /*0010*/ 	.word	0x00000000
	.align		4
        /*0014*/ 	.word	0xfffffffd
	.align		4
        /*0018*/ 	.word	0x00000000
	.align		4
        /*001c*/ 	.word	0xfffffffc


//--------------------- .nv.constant4             --------------------------
	.section	.nv.constant4,"a",@progbits
	.align	8
	.align		8
.nv.constant4:
        /*0000*/ 	.dword	_ZN34_INTERNAL_ffd51b38_4_k_cu_b202501e4cuda3std3__45__cpo5beginE
	.align		8
        /*0008*/ 	.dword	_ZN34_INTERNAL_ffd51b38_4_k_cu_b202501e4cuda3std3__45__cpo3endE
	.align		8
        /*0010*/ 	.dword	_ZN34_INTERNAL_ffd51b38_4_k_cu_b202501e4cuda3std3__45__cpo6cbeginE
	.align		8
        /*0018*/ 	.dword	_ZN34_INTERNAL_ffd51b38_4_k_cu_b202501e4cuda3std3__45__cpo4cendE
	.align		8
        /*0020*/ 	.dword	_ZN34_INTERNAL_ffd51b38_4_k_cu_b202501e4cuda3std3__45__cpo6rbeginE
	.align		8
        /*0028*/ 	.dword	_ZN34_INTERNAL_ffd51b38_4_k_cu_b202501e4cuda3std3__45__cpo4rendE
	.align		8
        /*0030*/ 	.dword	_ZN34_INTERNAL_ffd51b38_4_k_cu_b202501e4cuda3std3__45__cpo7crbeginE
	.align		8
        /*0038*/ 	.dword	_ZN34_INTERNAL_ffd51b38_4_k_cu_b202501e4cuda3std3__45__cpo5crendE
	.align		8
        /*0040*/ 	.dword	_ZN34_INTERNAL_ffd51b38_4_k_cu_b202501e4cuda3std3__436_GLOBAL__N__ffd51b38_4_k_cu_b202501e6ignoreE
	.align		8
        /*0048*/ 	.dword	_ZN34_INTERNAL_ffd51b38_4_k_cu_b202501e4cuda3std3__419piecewise_constructE
	.align		8
        /*0050*/ 	.dword	_ZN34_INTERNAL_ffd51b38_4_k_cu_b202501e4cuda3std3__48in_placeE
	.align		8
        /*0058*/ 	.dword	_ZN34_INTERNAL_ffd51b38_4_k_cu_b202501e4cuda3std3__420unreachable_sentinelE
	.align		8
        /*0060*/ 	.dword	_ZN34_INTERNAL_ffd51b38_4_k_cu_b202501e4cuda3std3__47nulloptE
	.align		8
        /*0068*/ 	.dword	_ZN34_INTERNAL_ffd51b38_4_k_cu_b202501e4cuda3std3__48unexpectE
	.align		8
        /*0070*/ 	.dword	_ZN34_INTERNAL_ffd51b38_4_k_cu_b202501e4cuda3std6ranges3__45__cpo4swapE
	.align		8
        /*0078*/ 	.dword	_ZN34_INTERNAL_ffd51b38_4_k_cu_b202501e4cuda3std6ranges3__45__cpo9iter_moveE
	.align		8
        /*0080*/ 	.dword	_ZN34_INTERNAL_ffd51b38_4_k_cu_b202501e4cuda3std6ranges3__45__cpo5beginE
	.align		8
        /*0088*/ 	.dword	_ZN34_INTERNAL_ffd51b38_4_k_cu_b202501e4cuda3std6ranges3__45__cpo3endE
	.align		8
        /*0090*/ 	.dword	_ZN34_INTERNAL_ffd51b38_4_k_cu_b202501e4cuda3std6ranges3__45__cpo6cbeginE
	.align		8
        /*0098*/ 	.dword	_ZN34_INTERNAL_ffd51b38_4_k_cu_b202501e4cuda3std6ranges3__45__cpo4cendE
	.align		8
        /*00a0*/ 	.dword	_ZN34_INTERNAL_ffd51b38_4_k_cu_b202501e4cuda3std6ranges3__45__cpo7advanceE
	.align		8
        /*00a8*/ 	.dword	_ZN34_INTERNAL_ffd51b38_4_k_cu_b202501e4cuda3std6ranges3__45__cpo9iter_swapE
	.align		8
        /*00b0*/ 	.dword	_ZN34_INTERNAL_ffd51b38_4_k_cu_b202501e4cuda3std6ranges3__45__cpo4nextE
	.align		8
        /*00b8*/ 	.dword	_ZN34_INTERNAL_ffd51b38_4_k_cu_b202501e4cuda3std6ranges3__45__cpo4prevE
	.align		8
        /*00c0*/ 	.dword	_ZN34_INTERNAL_ffd51b38_4_k_cu_b202501e4cuda3std6ranges3__45__cpo4dataE
	.align		8
        /*00c8*/ 	.dword	_ZN34_INTERNAL_ffd51b38_4_k_cu_b202501e4cuda3std6ranges3__45__cpo5cdataE
	.align		8
        /*00d0*/ 	.dword	_ZN34_INTERNAL_ffd51b38_4_k_cu_b202501e4cuda3std6ranges3__45__cpo4sizeE
	.align		8
        /*00d8*/ 	.dword	_ZN34_INTERNAL_ffd51b38_4_k_cu_b202501e4cuda3std6ranges3__45__cpo5ssizeE
	.align		8
        /*00e0*/ 	.dword	_ZN34_INTERNAL_ffd51b38_4_k_cu_b202501e4cuda3std6ranges3__45__cpo8distanceE
	.align		8
        /*00e8*/ 	.dword	_ZN34_INTERNAL_ffd51b38_4_k_cu_b202501e6thrust24THRUST_300001_SM_1000_NS8cuda_cub3parE
	.align		8
        /*00f0*/ 	.dword	_ZN34_INTERNAL_ffd51b38_4_k_cu_b202501e6thrust24THRUST_300001_SM_1000_NS8cuda_cub10par_nosyncE
	.align		8
        /*00f8*/ 	.dword	_ZN34_INTERNAL_ffd51b38_4_k_cu_b202501e6thrust24THRUST_300001_SM_1000_NS6system6detail10sequential3seqE
	.align		8
        /*0100*/ 	.dword	_ZN34_INTERNAL_ffd51b38_4_k_cu_b202501e6thrust24THRUST_300001_SM_1000_NS12placeholders2_1E
	.align		8
        /*0108*/ 	.dword	_ZN34_INTERNAL_ffd51b38_4_k_cu_b202501e6thrust24THRUST_300001_SM_1000_NS12placeholders2_2E
	.align		8
        /*0110*/ 	.dword	_ZN34_INTERNAL_ffd51b38_4_k_cu_b202501e6thrust24THRUST_300001_SM_1000_NS12placeholders2_3E
	.align		8
        /*0118*/ 	.dword	_ZN34_INTERNAL_ffd51b38_4_k_cu_b202501e6thrust24THRUST_300001_SM_1000_NS12placeholders2_4E
	.align		8
        /*0120*/ 	.dword	_ZN34_INTERNAL_ffd51b38_4_k_cu_b202501e6thrust24THRUST_300001_SM_1000_NS12placeholders2_5E
	.align		8
        /*0128*/ 	.dword	_ZN34_INTERNAL_ffd51b38_4_k_cu_b202501e6thrust24THRUST_300001_SM_1000_NS12placeholders2_6E
	.align		8
        /*0130*/ 	.dword	_ZN34_INTERNAL_ffd51b38_4_k_cu_b202501e6thrust24THRUST_300001_SM_1000_NS12placeholders2_7E
	.align		8
        /*0138*/ 	.dword	_ZN34_INTERNAL_ffd51b38_4_k_cu_b202501e6thrust24THRUST_300001_SM_1000_NS12placeholders2_8E
	.align		8
        /*0140*/ 	.dword	_ZN34_INTERNAL_ffd51b38_4_k_cu_b202501e6thrust24THRUST_300001_SM_1000_NS12placeholders2_9E
	.align		8
        /*0148*/ 	.dword	_ZN34_INTERNAL_ffd51b38_4_k_cu_b202501e6thrust24THRUST_300001_SM_1000_NS12placeholders3_10E
	.align		8
        /*0150*/ 	.dword	_ZN34_INTERNAL_ffd51b38_4_k_cu_b202501e6thrust24THRUST_300001_SM_1000_NS3seqE


//--------------------- .text._ZN3cub18CUB_300001_SM_10006detail8for_each13static_kernelINS2_12policy_hub_t12policy_500_tEmN6thrust24THRUST_300001_SM_1000_NS8cuda_cub20__uninitialized_fill7functorINS7_10device_ptrIfEEfEEEEvT0_T1_ --------------------------
	.section	.text._ZN3cub18CUB_300001_SM_10006detail8for_each13static_kernelINS2_12policy_hub_t12policy_500_tEmN6thrust24THRUST_300001_SM_1000_NS8cuda_cub20__uninitialized_fill7functorINS7_10device_ptrIfEEfEEEEvT0_T1_,"ax",@progbits
	.align	128
        .global         _ZN3cub18CUB_300001_SM_10006detail8for_each13static_kernelINS2_12policy_hub_t12policy_500_tEmN6thrust24THRUST_300001_SM_1000_NS8cuda_cub20__uninitialized_fill7functorINS7_10device_ptrIfEEfEEEEvT0_T1_
        .type           _ZN3cub18CUB_300001_SM_10006detail8for_each13static_kernelINS2_12policy_hub_t12policy_500_tEmN6thrust24THRUST_300001_SM_1000_NS8cuda_cub20__uninitialized_fill7functorINS7_10device_ptrIfEEfEEEEvT0_T1_,@function
        .size           _ZN3cub18CUB_300001_SM_10006detail8for_each13static_kernelINS2_12policy_hub_t12policy_500_tEmN6thrust24THRUST_300001_SM_1000_NS8cuda_cub20__uninitialized_fill7functorINS7_10device_ptrIfEEfEEEEvT0_T1_,(.L_x_8 - _ZN3cub18CUB_300001_SM_10006detail8for_each13static_kernelINS2_12policy_hub_t12policy_500_tEmN6thrust24THRUST_300001_SM_1000_NS8cuda_cub20__uninitialized_fill7functorINS7_10device_ptrIfEEfEEEEvT0_T1_)
        .other          _ZN3cub18CUB_300001_SM_10006detail8for_each13static_kernelINS2_12policy_hub_t12policy_500_tEmN6thrust24THRUST_300001_SM_1000_NS8cuda_cub20__uninitialized_fill7functorINS7_10device_ptrIfEEfEEEEvT0_T1_,@"STO_CUDA_ENTRY STV_DEFAULT"
_ZN3cub18CUB_300001_SM_10006detail8for_each13static_kernelINS2_12policy_hub_t12policy_500_tEmN6thrust24THRUST_300001_SM_1000_NS8cuda_cub20__uninitialized_fill7functorINS7_10device_ptrIfEEfEEEEvT0_T1_:
.text._ZN3cub18CUB_300001_SM_10006detail8for_each13static_kernelINS2_12policy_hub_t12policy_500_tEmN6thrust24THRUST_300001_SM_1000_NS8cuda_cub20__uninitialized_fill7functorINS7_10device_ptrIfEEfEEEEvT0_T1_:
[----:B------:R-:W-:Y:S08]  /*0000*/  LDC R1, c[0x0][0x37c] ;  /* 0x0000df00ff017b82 */ /* 0x000ff00000000800 */
[----:B------:R-:W0:Y:S01]  /*0010*/  S2UR UR4, SR_CTAID.X ;  /* 0x00000000000479c3 */ /* 0x000e220000002500 */
[----:B------:R-:W1:Y:S01]  /*0020*/  LDCU.64 UR6, c[0x0][0x380] ;  /* 0x00007000ff0677ac */ /* 0x000e620008000a00 */
[----:B------:R-:W2:Y:S01]  /*0030*/  LDCU.64 UR8, c[0x0][0x358] ;  /* 0x00006b00ff0877ac */ /* 0x000ea20008000a00 */
[----:B0-----:R-:W-:-:S04]  /*0040*/  UIMAD.WIDE.U32 UR4, UR4, 0x200, URZ ;  /* 0x00000200040478a5 */ /* 0x001fc8000f8e00ff */
[----:B-1----:R-:W-:-:S04]  /*0050*/  UIADD3 UR6, UP0, UPT, -UR4, UR6, URZ ;  /* 0x0000000604067290 */ /* 0x002fc8000ff1e1ff */
[----:B------:R-:W-:Y:S02]  /*0060*/  UIADD3.X UR7, UPT, UPT, ~UR5, UR7, URZ, UP0, !UPT ;  /* 0x0000000705077290 */ /* 0x000fe400087fe5ff */
[----:B------:R-:W-:-:S04]  /*0070*/  UISETP.GE.U32.AND UP0, UPT, UR6, 0x200, UPT ;  /* 0x000002000600788c */ /* 0x000fc8000bf06070 */
[----:B------:R-:W-:-:S09]  /*0080*/  UISETP.GE.U32.AND.EX UP0, UPT, UR7, URZ, UPT, UP0 ;  /* 0x000000ff0700728c */ /* 0x000fd2000bf06100 */
[----:B--2---:R-:W-:Y:S05]  /*0090*/  BRA.U !UP0, `(.L_x_0) ;  /* 0x0000000108287547 */ /* 0x004fea000b800000 */
[----:B------:R-:W0:Y:S01]  /*00a0*/  S2R R0, SR_TID.X ;  /* 0x0000000000007919 */ /* 0x000e220000002100 */
[----:B------:R-:W1:Y:S01]  /*00b0*/  LDCU.64 UR6, c[0x0][0x388] ;  /* 0x00007100ff0677ac */ /* 0x000e620008000a00 */
[----:B------:R-:W2:Y:S01]  /*00c0*/  LDC R5, c[0x0][0x390] ;  /* 0x0000e400ff057b82 */ /* 0x000ea20000000800 */
[----:B0-----:R-:W-:-:S05]  /*00d0*/  IADD3 R0, P0, PT, R0, UR4, RZ ;  /* 0x0000000400007c10 */ /* 0x001fca000ff1e0ff */
[----:B------:R-:W-:Y:S01]  /*00e0*/  IMAD.X R3, RZ, RZ, UR5, P0 ;  /* 0x00000005ff037e24 */ /* 0x000fe200080e06ff */
[----:B-1----:R-:W-:-:S04]  /*00f0*/  LEA R2, P0, R0, UR6, 0x2 ;  /* 0x0000000600027c11 */ /* 0x002fc8000f8010ff */
[----:B------:R-:W-:-:S05]  /*0100*/  LEA.HI.X R3, R0, UR7, R3, 0x2, P0 ;  /* 0x0000000700037c11 */ /* 0x000fca00080f1403 */
[----:B--2---:R-:W-:Y:S04]  /*0110*/  STG.E desc[UR8][R2.64], R5 ;  /* 0x0000000502007986 */ /* 0x004fe8000c101908 */
[----:B------:R-:W-:Y:S01]  /*0120*/  STG.E desc[UR8][R2.64+0x400], R5 ;  /* 0x0004000502007986 */ /* 0x000fe2000c101908 */
[----:B------:R-:W-:Y:S05]  /*0130*/  EXIT ;  /* 0x000000000000794d */ /* 0x000fea0003800000 */
.L_x_0:
[----:B------:R-:W0:Y:S01]  /*0140*/  S2R R0, SR_TID.X ;  /* 0x0000000000007919 */ /* 0x000e220000002100 */
[----:B------:R-:W-:Y:S01]  /*0150*/  IMAD.U32 R2, RZ, RZ, UR7 ;  /* 0x00000007ff027e24 */ /* 0x000fe2000f8e00ff */
[----:B------:R-:W1:Y:S01]  /*0160*/  LDCU.64 UR10, c[0x0][0x388] ;  /* 0x00007100ff0a77ac */ /* 0x000e620008000a00 */
[----:B------:R-:W-:Y:S01]  /*0170*/  IMAD.U32 R4, RZ, RZ, UR7 ;  /* 0x00000007ff047e24 */ /* 0x000fe2000f8e00ff */
[----:B0-----:R-:W-:-:S04]  /*0180*/  ISETP.LT.U32.AND P0, PT, R0, UR6, PT ;  /* 0x0000000600007c0c */ /* 0x001fc8000bf01070 */
[----:B------:R-:W-:Y:S01]  /*0190*/  ISETP.GT.U32.AND.EX P0, PT, R2, RZ, PT, P0 ;  /* 0x000000ff0200720c */ /* 0x000fe20003f04100 */
[C---:B------:R-:W-:Y:S01]  /*01a0*/  VIADD R2, R0.reuse, 0x100 ;  /* 0x0000010000027836 */ /* 0x040fe20000000000 */
[----:B------:R-:W-:-:S04]  /*01b0*/  IADD3 R0, P2, PT, R0, UR4, RZ ;  /* 0x0000000400007c10 */ /* 0x000fc8000ff5e0ff */
[----:B------:R-:W-:Y:S01]  /*01c0*/  ISETP.LT.U32.AND P1, PT, R2, UR6, PT ;  /* 0x0000000602007c0c */ /* 0x000fe2000bf21070 */
[----:B------:R-:W-:Y:S01]  /*01d0*/  IMAD.X R3, RZ, RZ, UR5, P2 ;  /* 0x00000005ff037e24 */ /* 0x000fe200090e06ff */
[----:B-1----:R-:W-:Y:S02]  /*01e0*/  LEA R2, P2, R0, UR10, 0x2 ;  /* 0x0000000a00027c11 */ /* 0x002fe4000f8410ff */
[----:B------:R-:W-:Y:S02]  /*01f0*/  ISETP.GT.U32.AND.EX P1, PT, R4, RZ, PT, P1 ;  /* 0x000000ff0400720c */ /* 0x000fe40003f24110 */
[----:B------:R-:W-:Y:S01]  /*0200*/  LEA.HI.X R3, R0, UR11, R3, 0x2, P2 ;  /* 0x0000000b00037c11 */ /* 0x000fe200090f1403 */
[----:B------:R-:W0:Y:S04]  /*0210*/  @P0 LDC R5, c[0x0][0x390] ;  /* 0x0000e400ff050b82 */ /* 0x000e280000000800 */
[----:B0-----:R0:W-:Y:S06]  /*0220*/  @P0 STG.E desc[UR8][R2.64], R5 ;  /* 0x0000000502000986 */ /* 0x0011ec000c101908 */
[----:B------:R-:W-:Y:S05]  /*0230*/  @!P1 EXIT ;  /* 0x000000000000994d */ /* 0x000fea0003800000 */
[----:B0-----:R-:W0:Y:S02]  /*0240*/  LDC R5, c[0x0][0x390] ;  /* 0x0000e400ff057b82 */ /* 0x001e240000000800 */
[----:B0-----:R-:W-:Y:S01]  /*0250*/  STG.E desc[UR8][R2.64+0x400], R5 ;  /* 0x0004000502007986 */ /* 0x001fe2000c101908 */
[----:B------:R-:W-:Y:S05]  /*0260*/  EXIT ;  /* 0x000000000000794d */ /* 0x000fea0003800000 */
.L_x_1:
[----:B------:R-:W-:-:S00]  /*0270*/  BRA `(.L_x_1) ;  /* 0xfffffffc00fc7947 */ /* 0x000fc0000383ffff */
[----:B------:R-:W-:-:S00]  /*0280*/  NOP ;  /* 0x0000000000007918 */ /* 0x000fc00000000000 */
[----:B------:R-:W-:-:S00]  /*0290*/  NOP ;  /* 0x0000000000007918 */ /* 0x000fc00000000000 */
[----:B------:R-:W-:-:S00]  /*02a0*/  NOP ;  /* 0x0000000000007918 */ /* 0x000fc00000000000 */
[----:B------:R-:W-:-:S00]  /*02b0*/  NOP ;  /* 0x0000000000007918 */ /* 0x000fc00000000000 */
[----:B------:R-:W-:-:S00]  /*02c0*/  NOP ;  /* 0x0000000000007918 */ /* 0x000fc00000000000 */
[----:B------:R-:W-:-:S00]  /*02d0*/  NOP ;  /* 0x0000000000007918 */ /* 0x000fc00000000000 */
[----:B------:R-:W-:-:S00]  /*02e0*/  NOP ;  /* 0x0000000000007918 */ /* 0x000fc00000000000 */
[----:B------:R-:W-:-:S00]  /*02f0*/  NOP ;  /* 0x0000000000007918 */ /* 0x000fc00000000000 */
.L_x_8:


//--------------------- .text._ZN3cub18CUB_300001_SM_10006detail11EmptyKernelIvEEvv --------------------------
	.section	.text._ZN3cub18CUB_300001_SM_10006detail11EmptyKernelIvEEvv,"ax",@progbits
	.align	128
        .global         _ZN3cub18CUB_300001_SM_10006detail11EmptyKernelIvEEvv
        .type           _ZN3cub18CUB_300001_SM_10006detail11EmptyKernelIvEEvv,@function
        .size           _ZN3cub18CUB_300001_SM_10006detail11EmptyKernelIvEEvv,(.L_x_9 - _ZN3cub18CUB_300001_SM_10006detail11EmptyKernelIvEEvv)
        .other          _ZN3cub18CUB_300001_SM_10006detail11EmptyKernelIvEEvv,@"STO_CUDA_ENTRY STV_DEFAULT"
_ZN3cub18CUB_300001_SM_10006detail11EmptyKernelIvEEvv:
.text._ZN3cub18CUB_300001_SM_10006detail11EmptyKernelIvEEvv:
[----:B------:R-:W-:Y:S01]  /*0000*/  LDC R1, c[0x0][0x37c] ;  /* 0x0000df00ff017b82 */ /* 0x000fe20000000800 */
[----:B------:R-:W-:Y:S05]  /*0010*/  EXIT ;  /* 0x000000000000794d */ /* 0x000fea0003800000 */
.L_x_2:
        /* <DEDUP_REMOVED lines=14> */
.L_x_9:


//--------------------- .text._Z11matrix_multPfS_S_i --------------------------
	.section	.text._Z11matrix_multPfS_S_i,"ax",@progbits
	.align	128
        .global         _Z11matrix_multPfS_S_i
        .type           _Z11matrix_multPfS_S_i,@function
        .size           _Z11matrix_multPfS_S_i,(.L_x_10 - _Z11matrix_multPfS_S_i)
        .other          _Z11matrix_multPfS_S_i,@"STO_CUDA_ENTRY STV_DEFAULT"
_Z11matrix_multPfS_S_i:
.text._Z11matrix_multPfS_S_i:
[----:B------:R-:W-:Y:S01]  /*0000*/  LDC R1, c[0x0][0x37c] ;  /* 0x0000df00ff017b82 */ /* 0x000fe20000000800 */
[----:B------:R-:W0:Y:S07]  /*0010*/  S2R R3, SR_TID.X ;  /* 0x0000000000037919 */ /* 0x000e2e0000002100 */
[----:B------:R-:W0:Y:S01]  /*0020*/  LDC R0, c[0x0][0x360] ;  /* 0x0000d800ff007b82 */ /* 0x000e220000000800 */
[----:B------:R-:W1:Y:S01]  /*0030*/  LDCU UR20, c[0x0][0x398] ;  /* 0x00007300ff1477ac */ /* 0x000e620008000800 */
[----:B------:R-:W2:Y:S06]  /*0040*/  S2R R2, SR_TID.Y ;  /* 0x0000000000027919 */ /* 0x000eac0000002200 */
[----:B------:R-:W0:Y:S08]  /*0050*/  S2UR UR4, SR_CTAID.X ;  /* 0x00000000000479c3 */ /* 0x000e300000002500 */
[----:B------:R-:W2:Y:S08]  /*0060*/  S2UR UR5, SR_CTAID.Y ;  /* 0x00000000000579c3 */ /* 0x000eb00000002600 */
[----:B------:R-:W2:Y:S01]  /*0070*/  LDC R13, c[0x0][0x364] ;  /* 0x0000d900ff0d7b82 */ /* 0x000ea20000000800 */
[----:B0-----:R-:W-:-:S02]  /*0080*/  IMAD R0, R0, UR4, R3 ;  /* 0x0000000400007c24 */ /* 0x001fc4000f8e0203 */
[----:B--2---:R-:W-:-:S05]  /*0090*/  IMAD R13, R13, UR5, R2 ;  /* 0x000000050d0d7c24 */ /* 0x004fca000f8e0202 */
[----:B------:R-:W-:-:S04]  /*00a0*/  VIMNMX R2, PT, PT, R0, R13, !PT ;  /* 0x0000000d00027248 */ /* 0x000fc80007fe0100 */
[----:B-1----:R-:W-:-:S13]  /*00b0*/  ISETP.GE.AND P0, PT, R2, UR20, PT ;  /* 0x0000001402007c0c */ /* 0x002fda000bf06270 */
[----:B------:R-:W-:Y:S05]  /*00c0*/  @P0 EXIT ;  /* 0x000000000000094d */ /* 0x000fea0003800000 */
[----:B------:R-:W-:Y:S01]  /*00d0*/  UISETP.GE.U32.AND UP0, UPT, UR20, 0x8, UPT ;  /* 0x000000081400788c */ /* 0x000fe2000bf06070 */
[----:B------:R-:W-:Y:S02]  /*00e0*/  HFMA2 R12, -RZ, RZ, 0, 0 ;  /* 0x00000000ff0c7431 */ /* 0x000fe400000001ff */
[----:B------:R-:W-:Y:S01]  /*00f0*/  IMAD R13, R13, UR20, RZ ;  /* 0x000000140d0d7c24 */ /* 0x000fe2000f8e02ff */
[----:B------:R-:W-:Y:S01]  /*0100*/  UMOV UR4, URZ ;  /* 0x000000ff00047c82 */ /* 0x000fe20008000000 */
[----:B------:R-:W0:Y:S04]  /*0110*/  LDCU.64 UR18, c[0x0][0x358] ;  /* 0x00006b00ff1277ac */ /* 0x000e280008000a00 */
[----:B------:R-:W-:Y:S05]  /*0120*/  BRA.U !UP0, `(.L_x_3) ;  /* 0x0000000508047547 */ /* 0x000fea000b800000 */
[----:B------:R-:W1:Y:S01]  /*0130*/  LDCU.128 UR24, c[0x0][0x380] ;  /* 0x00007000ff1877ac */ /* 0x000e620008000c00 */
[----:B------:R-:W-:Y:S02]  /*0140*/  MOV R12, RZ ;  /* 0x000000ff000c7202 */ /* 0x000fe40000000f00 */
[----:B------:R-:W-:Y:S01]  /*0150*/  MOV R14, R0 ;  /* 0x00000000000e7202 */ /* 0x000fe20000000f00 */
[----:B------:R-:W-:-:S04]  /*0160*/  ULOP3.LUT UR4, UR20, 0x7ffffff8, URZ, 0xc0, !UPT ;  /* 0x7ffffff814047892 */ /* 0x000fc8000f8ec0ff */
[----:B------:R-:W-:Y:S01]  /*0170*/  UIADD3 UR5, UPT, UPT, -UR4, URZ, URZ ;  /* 0x000000ff04057290 */ /* 0x000fe2000fffe1ff */
[----:B-1----:R-:W-:Y:S01]  /*0180*/  MOV R2, UR24 ;  /* 0x0000001800027c02 */ /* 0x002fe20008000f00 */
[----:B------:R-:W-:Y:S01]  /*0190*/  UIMAD.WIDE UR6, UR20, 0x8, UR26 ;  /* 0x00000008140678a5 */ /* 0x000fe2000f8e021a */
[----:B------:R-:W-:Y:S01]  /*01a0*/  MOV R3, UR25 ;  /* 0x0000001900037c02 */ /* 0x000fe20008000f00 */
[----:B------:R-:W-:Y:S02]  /*01b0*/  UIMAD.WIDE UR8, UR20, 0xc, UR26 ;  /* 0x0000000c140878a5 */ /* 0x000fe4000f8e021a */
[----:B------:R-:W-:Y:S01]  /*01c0*/  UIMAD.WIDE UR10, UR20, 0x10, UR26 ;  /* 0x00000010140a78a5 */ /* 0x000fe2000f8e021a */
[----:B------:R-:W-:Y:S01]  /*01d0*/  IMAD.WIDE.U32 R2, R13, 0x4, R2 ;  /* 0x000000040d027825 */ /* 0x000fe200078e0002 */
[----:B------:R-:W-:Y:S02]  /*01e0*/  UIMAD.WIDE UR12, UR20, 0x14, UR26 ;  /* 0x00000014140c78a5 */ /* 0x000fe4000f8e021a */
[----:B------:R-:W-:Y:S01]  /*01f0*/  UIMAD.WIDE UR14, UR20, 0x18, UR26 ;  /* 0x00000018140e78a5 */ /* 0x000fe2000f8e021a */
[----:B------:R-:W-:Y:S01]  /*0200*/  IADD3 R2, P0, PT, R2, 0x10, RZ ;  /* 0x0000001002027810 */ /* 0x000fe20007f1e0ff */
[----:B------:R-:W-:-:S03]  /*0210*/  UIMAD.WIDE UR16, UR20, 0x1c, UR26 ;  /* 0x0000001c141078a5 */ /* 0x000fc6000f8e021a */
[----:B------:R-:W-:-:S09]  /*0220*/  IADD3.X R3, PT, PT, RZ, R3, RZ, P0, !PT ;  /* 0x00000003ff037210 */ /* 0x000fd200007fe4ff */
.L_x_4:
[----:B------:R-:W-:Y:S01]  /*0230*/  UIMAD.WIDE UR22, UR20, 0x4, UR26 ;  /* 0x00000004141678a5 */ /* 0x000fe2000f8e021a */
[----:B------:R-:W-:Y:S02]  /*0240*/  IMAD.MOV.U32 R23, RZ, RZ, 0x4 ;  /* 0x00000004ff177424 */ /* 0x000fe400078e00ff */
[----:B------:R-:W-:Y:S01]  /*0250*/  HFMA2 R11, -RZ, RZ, 0, 2.384185791015625e-07 ;  /* 0x00000004ff0b7431 */ /* 0x000fe200000001ff */
[----:B------:R-:W-:Y:S01]  /*0260*/  MOV R25, 0x4 ;  /* 0x0000000400197802 */ /* 0x000fe20000000f00 */
[----:B0-----:R-:W2:Y:S01]  /*0270*/  LDG.E R21, desc[UR18][R2.64+-0x10] ;  /* 0xfffff01202157981 */ /* 0x001ea2000c1e1900 */
[C---:B------:R-:W-:Y:S01]  /*0280*/  IMAD.WIDE R22, R14.reuse, R23, UR26 ;  /* 0x0000001a0e167e25 */ /* 0x040fe2000f8e0217 */
[----:B------:R-:W-:Y:S02]  /*0290*/  MOV R8, UR22 ;  /* 0x0000001600087c02 */ /* 0x000fe40008000f00 */
[----:B------:R-:W-:Y:S01]  /*02a0*/  MOV R9, UR23 ;  /* 0x0000001700097c02 */ /* 0x000fe20008000f00 */
[----:B------:R-:W3:Y:S02]  /*02b0*/  LDG.E R19, desc[UR18][R2.64+-0xc] ;  /* 0xfffff41202137981 */ /* 0x000ee4000c1e1900 */
[----:B------:R-:W-:-:S02]  /*02c0*/  IMAD.WIDE R8, R14, 0x4, R8 ;  /* 0x000000040e087825 */ /* 0x000fc400078e0208 */
[----:B------:R-:W2:Y:S01]  /*02d0*/  LDG.E R22, desc[UR18][R22.64] ;  /* 0x0000001216167981 */ /* 0x000ea2000c1e1900 */
[----:B------:R-:W-:Y:S01]  /*02e0*/  MOV R5, 0x4 ;  /* 0x0000000400057802 */ /* 0x000fe20000000f00 */
[C---:B------:R-:W-:Y:S02]  /*02f0*/  IMAD.WIDE R24, R14.reuse, R25, UR6 ;  /* 0x000000060e187e25 */ /* 0x040fe4000f8e0219 */
[----:B------:R0:W3:Y:S02]  /*0300*/  LDG.E R20, desc[UR18][R8.64] ;  /* 0x0000001208147981 */ /* 0x0000e4000c1e1900 */
[----:B------:R-:W-:Y:S02]  /*0310*/  IMAD.WIDE R10, R14, R11, UR8 ;  /* 0x000000080e0a7e25 */ /* 0x000fe4000f8e020b */
[----:B------:R-:W4:Y:S04]  /*0320*/  LDG.E R18, desc[UR18][R24.64] ;  /* 0x0000001218127981 */ /* 0x000f28000c1e1900 */
[----:B------:R-:W4:Y:S01]  /*0330*/  LDG.E R17, desc[UR18][R2.64+-0x8] ;  /* 0xfffff81202117981 */ /* 0x000f22000c1e1900 */
[----:B0-----:R-:W-:-:S02]  /*0340*/  HFMA2 R9, -RZ, RZ, 0, 2.384185791015625e-07 ;  /* 0x00000004ff097431 */ /* 0x001fc400000001ff */
[----:B------:R-:W-:Y:S01]  /*0350*/  IMAD.MOV.U32 R7, RZ, RZ, 0x4 ;  /* 0x00000004ff077424 */ /* 0x000fe200078e00ff */
[----:B------:R0:W5:Y:S01]  /*0360*/  LDG.E R16, desc[UR18][R10.64] ;  /* 0x000000120a107981 */ /* 0x000162000c1e1900 */
[----:B------:R-:W-:-:S03]  /*0370*/  IMAD.WIDE R4, R14, R5, UR10 ;  /* 0x0000000a0e047e25 */ /* 0x000fc6000f8e0205 */
[----:B------:R-:W5:Y:S01]  /*0380*/  LDG.E R15, desc[UR18][R2.64+-0x4] ;  /* 0xfffffc12020f7981 */ /* 0x000f62000c1e1900 */
[C---:B------:R-:W-:Y:S01]  /*0390*/  IMAD.WIDE R6, R14.reuse, R7, UR12 ;  /* 0x0000000c0e067e25 */ /* 0x040fe2000f8e0207 */
[----:B------:R-:W-:Y:S02]  /*03a0*/  MOV R27, 0x4 ;  /* 0x00000004001b7802 */ /* 0x000fe40000000f00 */
[----:B------:R1:W5:Y:S01]  /*03b0*/  LDG.E R4, desc[UR18][R4.64] ;  /* 0x0000001204047981 */ /* 0x000362000c1e1900 */
[----:B------:R-:W-:-:S03]  /*03c0*/  IMAD.WIDE R8, R14, R9, UR14 ;  /* 0x0000000e0e087e25 */ /* 0x000fc6000f8e0209 */
[----:B------:R-:W5:Y:S01]  /*03d0*/  LDG.E R23, desc[UR18][R2.64] ;  /* 0x0000001202177981 */ /* 0x000f62000c1e1900 */
[----:B0-----:R-:W-:-:S03]  /*03e0*/  IMAD.WIDE R10, R14, R27, UR16 ;  /* 0x000000100e0a7e25 */ /* 0x001fc6000f8e021b */
[----:B------:R-:W5:Y:S04]  /*03f0*/  LDG.E R7, desc[UR18][R6.64] ;  /* 0x0000001206077981 */ /* 0x000f68000c1e1900 */
[----:B------:R-:W5:Y:S04]  /*0400*/  LDG.E R24, desc[UR18][R2.64+0x4] ;  /* 0x0000041202187981 */ /* 0x000f68000c1e1900 */
[----:B------:R-:W5:Y:S04]  /*0410*/  LDG.E R8, desc[UR18][R8.64] ;  /* 0x0000001208087981 */ /* 0x000f68000c1e1900 */
[----:B------:R-:W5:Y:S04]  /*0420*/  LDG.E R25, desc[UR18][R2.64+0x8] ;  /* 0x0000081202197981 */ /* 0x000f68000c1e1900 */
[----:B------:R-:W5:Y:S04]  /*0430*/  LDG.E R10, desc[UR18][R10.64] ;  /* 0x000000120a0a7981 */ /* 0x000f68000c1e1900 */
[----:B------:R0:W5:Y:S01]  /*0440*/  LDG.E R27, desc[UR18][R2.64+0xc] ;  /* 0x00000c12021b7981 */ /* 0x000162000c1e1900 */
[----:B------:R-:W-:-:S04]  /*0450*/  UIADD3 UR5, UPT, UPT, UR5, 0x8, URZ ;  /* 0x0000000805057890 */ /* 0x000fc8000fffe0ff */
[----:B------:R-:W-:Y:S01]  /*0460*/  UISETP.NE.AND UP0, UPT, UR5, URZ, UPT ;  /* 0x000000ff0500728c */ /* 0x000fe2000bf05270 */
[----:B-1----:R-:W-:Y:S02]  /*0470*/  MOV R5, UR20 ;  /* 0x0000001400057c02 */ /* 0x002fe40008000f00 */
[----:B0-----:R-:W-:Y:S02]  /*0480*/  IADD3 R2, P0, PT, R2, 0x20, RZ ;  /* 0x0000002002027810 */ /* 0x001fe40007f1e0ff */
[----:B------:R-:W-:Y:S02]  /*0490*/  LEA R14, R5, R14, 0x3 ;  /* 0x0000000e050e7211 */ /* 0x000fe400078e18ff */
[----:B------:R-:W-:Y:S01]  /*04a0*/  IADD3.X R3, PT, PT, RZ, R3, RZ, P0, !PT ;  /* 0x00000003ff037210 */ /* 0x000fe200007fe4ff */
[----:B--2---:R-:W-:-:S04]  /*04b0*/  FFMA R22, R21, R22, R12 ;  /* 0x0000001615167223 */ /* 0x004fc8000000000c */
[----:B---3--:R-:W-:-:S04]  /*04c0*/  FFMA R20, R19, R20, R22 ;  /* 0x0000001413147223 */ /* 0x008fc80000000016 */
[----:B----4-:R-:W-:-:S04]  /*04d0*/  FFMA R18, R17, R18, R20 ;  /* 0x0000001211127223 */ /* 0x010fc80000000014 */
[----:B-----5:R-:W-:-:S04]  /*04e0*/  FFMA R16, R15, R16, R18 ;  /* 0x000000100f107223 */ /* 0x020fc80000000012 */
[----:B------:R-:W-:-:S04]  /*04f0*/  FFMA R23, R23, R4, R16 ;  /* 0x0000000417177223 */ /* 0x000fc80000000010 */
[----:B------:R-:W-:-:S04]  /*0500*/  FFMA R24, R24, R7, R23 ;  /* 0x0000000718187223 */ /* 0x000fc80000000017 */
[----:B------:R-:W-:-:S04]  /*0510*/  FFMA R8, R25, R8, R24 ;  /* 0x0000000819087223 */ /* 0x000fc80000000018 */
[----:B------:R-:W-:Y:S01]  /*0520*/  FFMA R12, R27, R10, R8 ;  /* 0x0000000a1b0c7223 */ /* 0x000fe20000000008 */
[----:B------:R-:W-:Y:S06]  /*0530*/  BRA.U UP0, `(.L_x_4) ;  /* 0xfffffffd003c7547 */ /* 0x000fec000b83ffff */
.L_x_3:
[----:B------:R-:W-:-:S04]  /*0540*/  ULOP3.LUT UR6, UR20, 0x7, URZ, 0xc0, !UPT ;  /* 0x0000000714067892 */ /* 0x000fc8000f8ec0ff */
[----:B------:R-:W-:-:S09]  /*0550*/  UISETP.NE.AND UP0, UPT, UR6, URZ, UPT ;  /* 0x000000ff0600728c */ /* 0x000fd2000bf05270 */
[----:B------:R-:W-:Y:S05]  /*0560*/  BRA.U !UP0, `(.L_x_5) ;  /* 0x0000000508387547 */ /* 0x000fea000b800000 */
[----:B------:R-:W-:Y:S02]  /*0570*/  UISETP.GE.U32.AND UP0, UPT, UR6, 0x4, UPT ;  /* 0x000000040600788c */ /* 0x000fe4000bf06070 */
[----:B------:R-:W-:-:S04]  /*0580*/  ULOP3.LUT UR5, UR20, 0x3, URZ, 0xc0, !UPT ;  /* 0x0000000314057892 */ /* 0x000fc8000f8ec0ff */
[----:B------:R-:W-:-:S03]  /*0590*/  UISETP.NE.AND UP1, UPT, UR5, URZ, UPT ;  /* 0x000000ff0500728c */ /* 0x000fc6000bf25270 */
[----:B------:R-:W-:Y:S08]  /*05a0*/  BRA.U !UP0, `(.L_x_6) ;  /* 0x00000001087c7547 */ /* 0x000ff0000b800000 */
[----:B------:R-:W1:Y:S01]  /*05b0*/  LDC.64 R6, c[0x0][0x388] ;  /* 0x0000e200ff067b82 */ /* 0x000e620000000a00 */
[----:B------:R-:W2:Y:S01]  /*05c0*/  LDCU.64 UR6, c[0x0][0x380] ;  /* 0x00007000ff0677ac */ /* 0x000ea20008000a00 */
[----:B------:R-:W-:Y:S01]  /*05d0*/  IMAD.U32 R9, RZ, RZ, UR4 ;  /* 0x00000004ff097e24 */ /* 0x000fe2000f8e00ff */
[C---:B------:R-:W-:Y:S02]  /*05e0*/  IADD3 R3, PT, PT, R13.reuse, UR4, RZ ;  /* 0x000000040d037c10 */ /* 0x040fe4000fffe0ff */
[----:B------:R-:W-:Y:S01]  /*05f0*/  IADD3 R10, P0, PT, R13, UR4, RZ ;  /* 0x000000040d0a7c10 */ /* 0x000fe2000ff1e0ff */
[----:B------:R-:W-:Y:S01]  /*0600*/  IMAD R9, R9, UR20, R0 ;  /* 0x0000001409097c24 */ /* 0x000fe2000f8e0200 */
[----:B------:R-:W-:Y:S01]  /*0610*/  MOV R11, UR20 ;  /* 0x00000014000b7c02 */ /* 0x000fe20008000f00 */
[----:B------:R-:W3:Y:S01]  /*0620*/  LDC.64 R4, c[0x0][0x380] ;  /* 0x0000e000ff047b82 */ /* 0x000ee20000000a00 */
[----:B------:R-:W-:Y:S01]  /*0630*/  MOV R15, UR20 ;  /* 0x00000014000f7c02 */ /* 0x000fe20008000f00 */
[----:B-1----:R-:W-:Y:S01]  /*0640*/  IMAD.WIDE R6, R9, 0x4, R6 ;  /* 0x0000000409067825 */ /* 0x002fe200078e0206 */
[----:B------:R-:W-:-:S05]  /*0650*/  MOV R9, UR20 ;  /* 0x0000001400097c02 */ /* 0x000fca0008000f00 */
[----:B------:R-:W-:Y:S02]  /*0660*/  IMAD.WIDE R8, R9, 0x4, R6 ;  /* 0x0000000409087825 */ /* 0x000fe400078e0206 */
[----:B0-----:R-:W4:Y:S02]  /*0670*/  LDG.E R6, desc[UR18][R6.64] ;  /* 0x0000001206067981 */ /* 0x001f24000c1e1900 */
[----:B---3--:R-:W-:Y:S01]  /*0680*/  IMAD.WIDE.U32 R4, R3, 0x4, R4 ;  /* 0x0000000403047825 */ /* 0x008fe200078e0004 */
[----:B------:R-:W-:Y:S01]  /*0690*/  IADD3.X R3, PT, PT, RZ, RZ, RZ, P0, !PT ;  /* 0x000000ffff037210 */ /* 0x000fe200007fe4ff */
[----:B------:R-:W3:Y:S01]  /*06a0*/  LDG.E R17, desc[UR18][R8.64] ;  /* 0x0000001208117981 */ /* 0x000ee2000c1e1900 */
[----:B--2---:R-:W-:-:S03]  /*06b0*/  LEA R2, P0, R10, UR6, 0x2 ;  /* 0x000000060a027c11 */ /* 0x004fc6000f8010ff */
[----:B------:R-:W4:Y:S01]  /*06c0*/  LDG.E R5, desc[UR18][R4.64] ;  /* 0x0000001204057981 */ /* 0x000f22000c1e1900 */
[----:B------:R-:W-:Y:S01]  /*06d0*/  LEA.HI.X R3, R10, UR7, R3, 0x2, P0 ;  /* 0x000000070a037c11 */ /* 0x000fe200080f1403 */
[----:B------:R-:W-:-:S04]  /*06e0*/  IMAD.WIDE R10, R11, 0x4, R8 ;  /* 0x000000040b0a7825 */ /* 0x000fc800078e0208 */
[----:B------:R-:W3:Y:S01]  /*06f0*/  LDG.E R16, desc[UR18][R2.64+0x4] ;  /* 0x0000041202107981 */ /* 0x000ee2000c1e1900 */
[----:B------:R-:W-:-:S03]  /*0700*/  IMAD.WIDE R14, R15, 0x4, R10 ;  /* 0x000000040f0e7825 */ /* 0x000fc600078e020a */
[----:B------:R-:W2:Y:S04]  /*0710*/  LDG.E R19, desc[UR18][R10.64] ;  /* 0x000000120a137981 */ /* 0x000ea8000c1e1900 */
[----:B------:R-:W2:Y:S04]  /*0720*/  LDG.E R18, desc[UR18][R2.64+0x8] ;  /* 0x0000081202127981 */ /* 0x000ea8000c1e1900 */
[----:B------:R-:W5:Y:S04]  /*0730*/  LDG.E R20, desc[UR18][R2.64+0xc] ;  /* 0x00000c1202147981 */ /* 0x000f68000c1e1900 */
[----:B------:R-:W5:Y:S01]  /*0740*/  LDG.E R14, desc[UR18][R14.64] ;  /* 0x000000120e0e7981 */ /* 0x000f62000c1e1900 */
[----:B------:R-:W-:Y:S01]  /*0750*/  UIADD3 UR4, UPT, UPT, UR4, 0x4, URZ ;  /* 0x0000000404047890 */ /* 0x000fe2000fffe0ff */
[----:B----4-:R-:W-:-:S04]  /*0760*/  FFMA R5, R5, R6, R12 ;  /* 0x0000000605057223 */ /* 0x010fc8000000000c */
[----:B---3--:R-:W-:-:S04]  /*0770*/  FFMA R5, R16, R17, R5 ;  /* 0x0000001110057223 */ /* 0x008fc80000000005 */
[----:B--2---:R-:W-:-:S04]  /*0780*/  FFMA R5, R18, R19, R5 ;  /* 0x0000001312057223 */ /* 0x004fc80000000005 */
[----:B-----5:R-:W-:-:S07]  /*0790*/  FFMA R12, R20, R14, R5 ;  /* 0x0000000e140c7223 */ /* 0x020fce0000000005 */
.L_x_6:
[----:B------:R-:W-:Y:S05]  /*07a0*/  BRA.U !UP1, `(.L_x_5) ;  /* 0x0000000109a87547 */ /* 0x000fea000b800000 */
[----:B------:R-:W-:Y:S01]  /*07b0*/  UISETP.NE.AND UP0, UPT, UR5, 0x1, UPT ;  /* 0x000000010500788c */ /* 0x000fe2000bf05270 */
[----:B------:R-:W-:Y:S01]  /*07c0*/  MOV R7, UR4 ;  /* 0x0000000400077c02 */ /* 0x000fe20008000f00 */
[----:B------:R-:W-:Y:S02]  /*07d0*/  ULOP3.LUT UR5, UR20, 0x1, URZ, 0xc0, !UPT ;  /* 0x0000000114057892 */ /* 0x000fe4000f8ec0ff */
[----:B------:R-:W-:Y:S02]  /*07e0*/  MOV R15, UR20 ;  /* 0x00000014000f7c02 */ /* 0x000fe40008000f00 */
[----:B------:R-:W-:Y:S01]  /*07f0*/  UISETP.NE.U32.AND UP1, UPT, UR5, 0x1, UPT ;  /* 0x000000010500788c */ /* 0x000fe2000bf25070 */
[----:B------:R-:W-:-:S04]  /*0800*/  PLOP3.LUT P1, PT, PT, PT, UP0, 0x80, 0x8 ;  /* 0x000000000008781c */ /* 0x000fc80003f2f008 */
[----:B------:R-:W1:Y:S01]  /*0810*/  @UP0 LDCU.128 UR8, c[0x0][0x380] ;  /* 0x00007000ff0807ac */ /* 0x000e620008000c00 */
[----:B------:R-:W-:Y:S01]  /*0820*/  PLOP3.LUT P0, PT, PT, PT, UP1, 0x80, 0x8 ;  /* 0x000000000008781c */ /* 0x000fe20003f0f018 */
[----:B------:R-:W2:Y:S04]  /*0830*/  @UP0 LDCU.64 UR6, c[0x0][0x380] ;  /* 0x00007000ff0607ac */ /* 0x000ea80008000a00 */
[----:B------:R-:W3:Y:S03]  /*0840*/  @!UP1 LDCU.128 UR12, c[0x0][0x380] ;  /* 0x00007000ff0c97ac */ /* 0x000ee60008000c00 */
[C---:B------:R-:W-:Y:S02]  /*0850*/  @P1 IADD3 R3, PT, PT, R13.reuse, UR4, RZ ;  /* 0x000000040d031c10 */ /* 0x040fe4000fffe0ff */
[----:B------:R-:W-:Y:S01]  /*0860*/  @P1 IADD3 R6, P2, PT, R13, UR4, RZ ;  /* 0x000000040d061c10 */ /* 0x000fe2000ff5e0ff */
[----:B------:R-:W-:Y:S01]  /*0870*/  @UP0 UIADD3 UR4, UPT, UPT, UR4, 0x2, URZ ;  /* 0x0000000204040890 */ /* 0x000fe2000fffe0ff */
[----:B-1----:R-:W-:Y:S01]  /*0880*/  MOV R11, UR9 ;  /* 0x00000009000b7c02 */ /* 0x002fe20008000f00 */
[----:B------:R-:W-:Y:S01]  /*0890*/  IMAD.U32 R10, RZ, RZ, UR8 ;  /* 0x00000008ff0a7e24 */ /* 0x000fe2000f8e00ff */
[----:B------:R-:W-:-:S02]  /*08a0*/  MOV R4, UR10 ;  /* 0x0000000a00047c02 */ /* 0x000fc40008000f00 */
[----:B------:R-:W-:Y:S01]  /*08b0*/  MOV R5, UR11 ;  /* 0x0000000b00057c02 */ /* 0x000fe20008000f00 */
[----:B------:R-:W-:-:S04]  /*08c0*/  @P1 IMAD.WIDE.U32 R10, R3, 0x4, R10 ;  /* 0x00000004030a1825 */ /* 0x000fc800078e000a */
[----:B------:R-:W-:Y:S01]  /*08d0*/  @P1 IMAD R3, R7, UR20, R0 ;  /* 0x0000001407031c24 */ /* 0x000fe2000f8e0200 */
[----:B------:R-:W-:Y:S01]  /*08e0*/  @P1 IADD3.X R7, PT, PT, RZ, RZ, RZ, P2, !PT ;  /* 0x000000ffff071210 */ /* 0x000fe200017fe4ff */
[----:B------:R-:W-:Y:S01]  /*08f0*/  IMAD.U32 R19, RZ, RZ, UR4 ;  /* 0x00000004ff137e24 */ /* 0x000fe2000f8e00ff */
[C---:B--2---:R-:W-:Y:S01]  /*0900*/  @P1 LEA R2, P2, R6.reuse, UR6, 0x2 ;  /* 0x0000000606021c11 */ /* 0x044fe2000f8410ff */
[----:B------:R-:W-:Y:S01]  /*0910*/  @P1 IMAD.WIDE R4, R3, 0x4, R4 ;  /* 0x0000000403041825 */ /* 0x000fe200078e0204 */
[----:B------:R-:W-:Y:S01]  /*0920*/  @!P0 IADD3 R17, PT, PT, R13, UR4, RZ ;  /* 0x000000040d118c10 */ /* 0x000fe2000fffe0ff */
[----:B0-----:R-:W2:Y:S01]  /*0930*/  @P1 LDG.E R11, desc[UR18][R10.64] ;  /* 0x000000120a0b1981 */ /* 0x001ea2000c1e1900 */
[----:B------:R-:W-:Y:S01]  /*0940*/  @P1 LEA.HI.X R3, R6, UR7, R7, 0x2, P2 ;  /* 0x0000000706031c11 */ /* 0x000fe200090f1407 */
[----:B------:R-:W-:Y:S01]  /*0950*/  @!P0 IMAD R19, R19, UR20, R0 ;  /* 0x0000001413138c24 */ /* 0x000fe2000f8e0200 */
[----:B---3--:R-:W-:Y:S01]  /*0960*/  MOV R6, UR12 ;  /* 0x0000000c00067c02 */ /* 0x008fe20008000f00 */
[----:B------:R-:W-:Y:S01]  /*0970*/  @P1 IMAD.WIDE R14, R15, 0x4, R4 ;  /* 0x000000040f0e1825 */ /* 0x000fe200078e0204 */
[----:B------:R-:W-:Y:S01]  /*0980*/  MOV R7, UR13 ;  /* 0x0000000d00077c02 */ /* 0x000fe20008000f00 */
[----:B------:R-:W2:Y:S01]  /*0990*/  @P1 LDG.E R4, desc[UR18][R4.64] ;  /* 0x0000001204041981 */ /* 0x000ea2000c1e1900 */
[----:B------:R-:W-:-:S02]  /*09a0*/  MOV R8, UR14 ;  /* 0x0000000e00087c02 */ /* 0x000fc40008000f00 */
[----:B------:R-:W-:Y:S01]  /*09b0*/  MOV R9, UR15 ;  /* 0x0000000f00097c02 */ /* 0x000fe20008000f00 */
[----:B------:R-:W-:Y:S01]  /*09c0*/  @!P0 IMAD.WIDE.U32 R6, R17, 0x4, R6 ;  /* 0x0000000411068825 */ /* 0x000fe200078e0006 */
[----:B------:R-:W3:Y:S03]  /*09d0*/  @P1 LDG.E R14, desc[UR18][R14.64] ;  /* 0x000000120e0e1981 */ /* 0x000ee6000c1e1900 */
[----:B------:R-:W-:Y:S01]  /*09e0*/  @!P0 IMAD.WIDE R8, R19, 0x4, R8 ;  /* 0x0000000413088825 */ /* 0x000fe200078e0208 */
[----:B------:R-:W3:Y:S04]  /*09f0*/  @P1 LDG.E R2, desc[UR18][R2.64+0x4] ;  /* 0x0000041202021981 */ /* 0x000ee8000c1e1900 */
[----:B------:R-:W4:Y:S04]  /*0a00*/  @!P0 LDG.E R7, desc[UR18][R6.64] ;  /* 0x0000001206078981 */ /* 0x000f28000c1e1900 */
[----:B------:R-:W4:Y:S01]  /*0a10*/  @!P0 LDG.E R8, desc[UR18][R8.64] ;  /* 0x0000001208088981 */ /* 0x000f22000c1e1900 */
[----:B--2---:R-:W-:-:S04]  /*0a20*/  @P1 FFMA R11, R11, R4, R12 ;  /* 0x000000040b0b1223 */ /* 0x004fc8000000000c */
[----:B---3--:R-:W-:-:S04]  /*0a30*/  @P1 FFMA R12, R2, R14, R11 ;  /* 0x0000000e020c1223 */ /* 0x008fc8000000000b */
[----:B----4-:R-:W-:-:S07]  /*0a40*/  @!P0 FFMA R12, R7, R8, R12 ;  /* 0x00000008070c8223 */ /* 0x010fce000000000c */
.L_x_5:
[----:B------:R-:W1:Y:S01]  /*0a50*/  LDC.64 R2, c[0x0][0x390] ;  /* 0x0000e400ff027b82 */ /* 0x000e620000000a00 */
[----:B------:R-:W-:-:S05]  /*0a60*/  IADD3 R13, PT, PT, R0, R13, RZ ;  /* 0x0000000d000d7210 */ /* 0x000fca0007ffe0ff */
[----:B-1----:R-:W-:-:S05]  /*0a70*/  IMAD.WIDE R2, R13, 0x4, R2 ;  /* 0x000000040d027825 */ /* 0x002fca00078e0202 */
[----:B0-----:R-:W-:Y:S01]  /*0a80*/  STG.E desc[UR18][R2.64], R12 ;  /* 0x0000000c02007986 */ /* 0x001fe2000c101912 */
[----:B------:R-:W-:Y:S05]  /*0a90*/  EXIT ;  /* 0x000000000000794d */ /* 0x000fea0003800000 */
.L_x_7:
        /* <DEDUP_REMOVED lines=14> */
.L_x_10:


//--------------------- .nv.shared.reserved.0     --------------------------
	.section	.nv.shared.reserved.0,"aw",@nobits
	.weak		__nv_reservedSMEM_offset_0_alias
	.size		__nv_reservedSMEM_offset_0_alias, 0, 64
	.other		__nv_reservedSMEM_offset_0_alias,@"STO_CUDA_RESERVED_SHARED STV_DEFAULT"
__nv_reservedSMEM_offset_0_alias:
	.zero		0
	.zero		64


//--------------------- .nv.global                --------------------------
	.section	.nv.global,"aw",@nobits
.nv.global:
	.type		_ZN34_INTERNAL_ffd51b38_4_k_cu_b202501e6thrust24THRUST_300001_SM_1000_NS3seqE,@object
	.size		_ZN34_INTERNAL_ffd51b38_4_k_cu_b202501e6thrust24THRUST_300001_SM_1000_NS3seqE,(_ZN34_INTERNAL_ffd51b38_4_k_cu_b202501e4cuda3std3__48in_placeE - _ZN34_INTERNAL_ffd51b38_4_k_cu_b202501e6thrust24THRUST_300001_SM_1000_NS3seqE)
_ZN34_INTERNAL_ffd51b38_4_k_cu_b202501e6thrust24THRUST_300001_SM_1000_NS3seqE:
	.zero		1
	.type		_ZN34_INTERNAL_ffd51b38_4_k_cu_b202501e4cuda3std3__48in_placeE,@object
	.size		_ZN34_INTERNAL_ffd51b38_4_k_cu_b202501e4cuda3std3__48in_placeE,(_ZN34_INTERNAL_ffd51b38_4_k_cu_b202501e4cuda3std6ranges3__45__cpo4sizeE - _ZN34_INTERNAL_ffd51b38_4_k_cu_b202501e4cuda3std3__48in_placeE)
_ZN34_INTERNAL_ffd51b38_4_k_cu_b202501e4cuda3std3__48in_placeE:
	.zero		1
	.type		_ZN34_INTERNAL_ffd51b38_4_k_cu_b202501e4cuda3std6ranges3__45__cpo4sizeE,@object
	.size		_ZN34_INTERNAL_ffd51b38_4_k_cu_b202501e4cuda3std6ranges3__45__cpo4sizeE,(_ZN34_INTERNAL_ffd51b38_4_k_cu_b202501e6thrust24THRUST_300001_SM_1000_NS12placeholders2_3E - _ZN34_INTERNAL_ffd51b38_4_k_cu_b202501e4cuda3std6ranges3__45__cpo4sizeE)
_ZN34_INTERNAL_ffd51b38_4_k_cu_b202501e4cuda3std6ranges3__45__cpo4sizeE:
	.zero		1
	.type		_ZN34_INTERNAL_ffd51b38_4_k_cu_b202501e6thrust24THRUST_300001_SM_1000_NS12placeholders2_3E,@object
	.size		_ZN34_INTERNAL_ffd51b38_4_k_cu_b202501e6thrust24THRUST_300001_SM_1000_NS12placeholders2_3E,(_ZN34_INTERNAL_ffd51b38_4_k_cu_b202501e4cuda3std3__45__cpo6cbeginE - _ZN34_INTERNAL_ffd51b38_4_k_cu_b202501e6thrust24THRUST_300001_SM_1000_NS12placeholders2_3E)
_ZN34_INTERNAL_ffd51b38_4_k_cu_b202501e6thrust24THRUST_300001_SM_1000_NS12placeholders2_3E:
	.zero		1
	.type		_ZN34_INTERNAL_ffd51b38_4_k_cu_b202501e4cuda3std3__45__cpo6cbeginE,@object
	.size		_ZN34_INTERNAL_ffd51b38_4_k_cu_b202501e4cuda3std3__45__cpo6cbeginE,(_ZN34_INTERNAL_ffd51b38_4_k_cu_b202501e4cuda3std6ranges3__45__cpo6cbeginE - _ZN34_INTERNAL_ffd51b38_4_k_cu_b202501e4cuda3std3__45__cpo6cbeginE)
_ZN34_INTERNAL_ffd51b38_4_k_cu_b202501e4cuda3std3__45__cpo6cbeginE:
	.zero		1
	.type		_ZN34_INTERNAL_ffd51b38_4_k_cu_b202501e4cuda3std6ranges3__45__cpo6cbeginE,@object
	.size		_ZN34_INTERNAL_ffd51b38_4_k_cu_b202501e4cuda3std6ranges3__45__cpo6cbeginE,(_ZN34_INTERNAL_ffd51b38_4_k_cu_b202501e6thrust24THRUST_300001_SM_1000_NS12placeholders2_7E - _ZN34_INTERNAL_ffd51b38_4_k_cu_b202501e4cuda3std6ranges3__45__cpo6cbeginE)
_ZN34_INTERNAL_ffd51b38_4_k_cu_b202501e4cuda3std6ranges3__45__cpo6cbeginE:
	.zero		1
	.type		_ZN34_INTERNAL_ffd51b38_4_k_cu_b202501e6thrust24THRUST_300001_SM_1000_NS12placeholders2_7E,@object
	.size		_ZN34_INTERNAL_ffd51b38_4_k_cu_b202501e6thrust24THRUST_300001_SM_1000_NS12placeholders2_7E,(_ZN34_INTERNAL_ffd51b38_4_k_cu_b202501e4cuda3std3__45__cpo7crbeginE - _ZN34_INTERNAL_ffd51b38_4_k_cu_b202501e6thrust24THRUST_300001_SM_1000_NS12placeholders2_7E)
_ZN34_INTERNAL_ffd51b38_4_k_cu_b202501e6thrust24THRUST_300001_SM_1000_NS12placeholders2_7E:
	.zero		1
	.type		_ZN34_INTERNAL_ffd51b38_4_k_cu_b202501e4cuda3std3__45__cpo7crbeginE,@object
	.size		_ZN34_INTERNAL_ffd51b38_4_k_cu_b202501e4cuda3std3__45__cpo7crbeginE,(_ZN34_INTERNAL_ffd51b38_4_k_cu_b202501e4cuda3std6ranges3__45__cpo4nextE - _ZN34_INTERNAL_ffd51b38_4_k_cu_b202501e4cuda3std3__45__cpo7crbeginE)
_ZN34_INTERNAL_ffd51b38_4_k_cu_b202501e4cuda3std3__45__cpo7crbeginE:
	.zero		1
	.type		_ZN34_INTERNAL_ffd51b38_4_k_cu_b202501e4cuda3std6ranges3__45__cpo4nextE,@object
	.size		_ZN34_INTERNAL_ffd51b38_4_k_cu_b202501e4cuda3std6ranges3__45__cpo4nextE,(_ZN34_INTERNAL_ffd51b38_4_k_cu_b202501e4cuda3std6ranges3__45__cpo4swapE - _ZN34_INTERNAL_ffd51b38_4_k_cu_b202501e4cuda3std6ranges3__45__cpo4nextE)
_ZN34_INTERNAL_ffd51b38_4_k_cu_b202501e4cuda3std6ranges3__45__cpo4nextE:
	.zero		1
	.type		_ZN34_INTERNAL_ffd51b38_4_k_cu_b202501e4cuda3std6ranges3__45__cpo4swapE,@object
	.size		_ZN34_INTERNAL_ffd51b38_4_k_cu_b202501e4cuda3std6ranges3__45__cpo4swapE,(_ZN34_INTERNAL_ffd51b38_4_k_cu_b202501e6thrust24THRUST_300001_SM_1000_NS8cuda_cub10par_nosyncE - _ZN34_INTERNAL_ffd51b38_4_k_cu_b202501e4cuda3std6ranges3__45__cpo4swapE)
_ZN34_INTERNAL_ffd51b38_4_k_cu_b202501e4cuda3std6ranges3__45__cpo4swapE:
	.zero		1
	.type		_ZN34_INTERNAL_ffd51b38_4_k_cu_b202501e6thrust24THRUST_300001_SM_1000_NS8cuda_cub10par_nosyncE,@object
	.size		_ZN34_INTERNAL_ffd51b38_4_k_cu_b202501e6thrust24THRUST_300001_SM_1000_NS8cuda_cub10par_nosyncE,(_ZN34_INTERNAL_ffd51b38_4_k_cu_b202501e6thrust24THRUST_300001_SM_1000_NS12placeholders2_9E - _ZN34_INTERNAL_ffd51b38_4_k_cu_b202501e6thrust24THRUST_300001_SM_1000_NS8cuda_cub10par_nosyncE)
_ZN34_INTERNAL_ffd51b38_4_k_cu_b202501e6thrust24THRUST_300001_SM_1000_NS8cuda_cub10par_nosyncE:
	.zero		1
	.type		_ZN34_INTERNAL_ffd51b38_4_k_cu_b202501e6thrust24THRUST_300001_SM_1000_NS12placeholders2_9E,@object
	.size		_ZN34_INTERNAL_ffd51b38_4_k_cu_b202501e6thrust24THRUST_300001_SM_1000_NS12placeholders2_9E,(_ZN34_INTERNAL_ffd51b38_4_k_cu_b202501e4cuda3std3__436_GLOBAL__N__ffd51b38_4_k_cu_b202501e6ignoreE - _ZN34_INTERNAL_ffd51b38_4_k_cu_b202501e6thrust24THRUST_300001_SM_1000_NS12placeholders2_9E)
_ZN34_INTERNAL_ffd51b38_4_k_cu_b202501e6thrust24THRUST_300001_SM_1000_NS12placeholders2_9E:
	.zero		1
	.type		_ZN34_INTERNAL_ffd51b38_4_k_cu_b202501e4cuda3std3__436_GLOBAL__N__ffd51b38_4_k_cu_b202501e6ignoreE,@object
	.size		_ZN34_INTERNAL_ffd51b38_4_k_cu_b202501e4cuda3std3__436_GLOBAL__N__ffd51b38_4_k_cu_b202501e6ignoreE,(_ZN34_INTERNAL_ffd51b38_4_k_cu_b202501e4cuda3std6ranges3__45__cpo4dataE - _ZN34_INTERNAL_ffd51b38_4_k_cu_b202501e4cuda3std3__436_GLOBAL__N__ffd51b38_4_k_cu_b202501e6ignoreE)
_ZN34_INTERNAL_ffd51b38_4_k_cu_b202501e4cuda3std3__436_GLOBAL__N__ffd51b38_4_k_cu_b202501e6ignoreE:
	.zero		1
	.type		_ZN34_INTERNAL_ffd51b38_4_k_cu_b202501e4cuda3std6ranges3__45__cpo4dataE,@object
	.size		_ZN34_INTERNAL_ffd51b38_4_k_cu_b202501e4cuda3std6ranges3__45__cpo4dataE,(_ZN34_INTERNAL_ffd51b38_4_k_cu_b202501e6thrust24THRUST_300001_SM_1000_NS12placeholders2_1E - _ZN34_INTERNAL_ffd51b38_4_k_cu_b202501e4cuda3std6ranges3__45__cpo4dataE)
_ZN34_INTERNAL_ffd51b38_4_k_cu_b202501e4cuda3std6ranges3__45__cpo4dataE:
	.zero		1
	.type		_ZN34_INTERNAL_ffd51b38_4_k_cu_b202501e6thrust24THRUST_300001_SM_1000_NS12placeholders2_1E,@object
	.size		_ZN34_INTERNAL_ffd51b38_4_k_cu_b202501e6thrust24THRUST_300001_SM_1000_NS12placeholders2_1E,(_ZN34_INTERNAL_ffd51b38_4_k_cu_b202501e4cuda3std3__45__cpo5beginE - _ZN34_INTERNAL_ffd51b38_4_k_cu_b202501e6thrust24THRUST_300001_SM_1000_NS12placeholders2_1E)
_ZN34_INTERNAL_ffd51b38_4_k_cu_b202501e6thrust24THRUST_300001_SM_1000_NS12placeholders2_1E:
	.zero		1
	.type		_ZN34_INTERNAL_ffd51b38_4_k_cu_b202501e4cuda3std3__45__cpo5beginE,@object
	.size		_ZN34_INTERNAL_ffd51b38_4_k_cu_b202501e4cuda3std3__45__cpo5beginE,(_ZN34_INTERNAL_ffd51b38_4_k_cu_b202501e4cuda3std6ranges3__45__cpo5beginE - _ZN34_INTERNAL_ffd51b38_4_k_cu_b202501e4cuda3std3__45__cpo5beginE)
_ZN34_INTERNAL_ffd51b38_4_k_cu_b202501e4cuda3std3__45__cpo5beginE:
	.zero		1
	.type		_ZN34_INTERNAL_ffd51b38_4_k_cu_b202501e4cuda3std6ranges3__45__cpo5beginE,@object
	.size		_ZN34_INTERNAL_ffd51b38_4_k_cu_b202501e4cuda3std6ranges3__45__cpo5beginE,(_ZN34_INTERNAL_ffd51b38_4_k_cu_b202501e6thrust24THRUST_300001_SM_1000_NS12placeholders2_5E - _ZN34_INTERNAL_ffd51b38_4_k_cu_b202501e4cuda3std6ranges3__45__cpo5beginE)
_ZN34_INTERNAL_ffd51b38_4_k_cu_b202501e4cuda3std6ranges3__45__cpo5beginE:
	.zero		1
	.type		_ZN34_INTERNAL_ffd51b38_4_k_cu_b202501e6thrust24THRUST_300001_SM_1000_NS12placeholders2_5E,@object
	.size		_ZN34_INTERNAL_ffd51b38_4_k_cu_b202501e6thrust24THRUST_300001_SM_1000_NS12placeholders2_5E,(_ZN34_INTERNAL_ffd51b38_4_k_cu_b202501e4cuda3std3__45__cpo6rbeginE - _ZN34_INTERNAL_ffd51b38_4_k_cu_b202501e6thrust24THRUST_300001_SM_1000_NS12placeholders2_5E)
_ZN34_INTERNAL_ffd51b38_4_k_cu_b202501e6thrust24THRUST_300001_SM_1000_NS12placeholders2_5E:
	.zero		1
	.type		_ZN34_INTERNAL_ffd51b38_4_k_cu_b202501e4cuda3std3__45__cpo6rbeginE,@object
	.size		_ZN34_INTERNAL_ffd51b38_4_k_cu_b202501e4cuda3std3__45__cpo6rbeginE,(_ZN34_INTERNAL_ffd51b38_4_k_cu_b202501e4cuda3std6ranges3__45__cpo7advanceE - _ZN34_INTERNAL_ffd51b38_4_k_cu_b202501e4cuda3std3__45__cpo6rbeginE)
_ZN34_INTERNAL_ffd51b38_4_k_cu_b202501e4cuda3std3__45__cpo6rbeginE:
	.zero		1
	.type		_ZN34_INTERNAL_ffd51b38_4_k_cu_b202501e4cuda3std6ranges3__45__cpo7advanceE,@object
	.size		_ZN34_INTERNAL_ffd51b38_4_k_cu_b202501e4cuda3std6ranges3__45__cpo7advanceE,(_ZN34_INTERNAL_ffd51b38_4_k_cu_b202501e4cuda3std3__47nulloptE - _ZN34_INTERNAL_ffd51b38_4_k_cu_b202501e4cuda3std6ranges3__45__cpo7advanceE)
_ZN34_INTERNAL_ffd51b38_4_k_cu_b202501e4cuda3std6ranges3__45__cpo7advanceE:
	.zero		1
	.type		_ZN34_INTERNAL_ffd51b38_4_k_cu_b202501e4cuda3std3__47nulloptE,@object
	.size		_ZN34_INTERNAL_ffd51b38_4_k_cu_b202501e4cuda3std3__47nulloptE,(_ZN34_INTERNAL_ffd51b38_4_k_cu_b202501e4cuda3std6ranges3__45__cpo8distanceE - _ZN34_INTERNAL_ffd51b38_4_k_cu_b202501e4cuda3std3__47nulloptE)
_ZN34_INTERNAL_ffd51b38_4_k_cu_b202501e4cuda3std3__47nulloptE:
	.zero		1
	.type		_ZN34_INTERNAL_ffd51b38_4_k_cu_b202501e4cuda3std6ranges3__45__cpo8distanceE,@object
	.size		_ZN34_INTERNAL_ffd51b38_4_k_cu_b202501e4cuda3std6ranges3__45__cpo8distanceE,(_ZN34_INTERNAL_ffd51b38_4_k_cu_b202501e6thrust24THRUST_300001_SM_1000_NS12placeholders3_10E - _ZN34_INTERNAL_ffd51b38_4_k_cu_b202501e4cuda3std6ranges3__45__cpo8distanceE)
_ZN34_INTERNAL_ffd51b38_4_k_cu_b202501e4cuda3std6ranges3__45__cpo8distanceE:
	.zero		1
	.type		_ZN34_INTERNAL_ffd51b38_4_k_cu_b202501e6thrust24THRUST_300001_SM_1000_NS12placeholders3_10E,@object
	.size		_ZN34_INTERNAL_ffd51b38_4_k_cu_b202501e6thrust24THRUST_300001_SM_1000_NS12placeholders3_10E,(_ZN34_INTERNAL_ffd51b38_4_k_cu_b202501e4cuda3std3__419piecewise_constructE - _ZN34_INTERNAL_ffd51b38_4_k_cu_b202501e6thrust24THRUST_300001_SM_1000_NS12placeholders3_10E)
_ZN34_INTERNAL_ffd51b38_4_k_cu_b202501e6thrust24THRUST_300001_SM_1000_NS12placeholders3_10E:
	.zero		1
	.type		_ZN34_INTERNAL_ffd51b38_4_k_cu_b202501e4cuda3std3__419piecewise_constructE,@object
	.size		_ZN34_INTERNAL_ffd51b38_4_k_cu_b202501e4cuda3std3__419piecewise_constructE,(_ZN34_INTERNAL_ffd51b38_4_k_cu_b202501e4cuda3std6ranges3__45__cpo5cdataE - _ZN34_INTERNAL_ffd51b38_4_k_cu_b202501e4cuda3std3__419piecewise_constructE)
_ZN34_INTERNAL_ffd51b38_4_k_cu_b202501e4cuda3std3__419piecewise_constructE:
	.zero		1
	.type		_ZN34_INTERNAL_ffd51b38_4_k_cu_b202501e4cuda3std6ranges3__45__cpo5cdataE,@object
	.size		_ZN34_INTERNAL_ffd51b38_4_k_cu_b202501e4cuda3std6ranges3__45__cpo5cdataE,(_ZN34_INTERNAL_ffd51b38_4_k_cu_b202501e6thrust24THRUST_300001_SM_1000_NS12placeholders2_2E - _ZN34_INTERNAL_ffd51b38_4_k_cu_b202501e4cuda3std6ranges3__45__cpo5cdataE)
_ZN34_INTERNAL_ffd51b38_4_k_cu_b202501e4cuda3std6ranges3__45__cpo5cdataE:
	.zero		1
	.type		_ZN34_INTERNAL_ffd51b38_4_k_cu_b202501e6thrust24THRUST_300001_SM_1000_NS12placeholders2_2E,@object
	.size		_ZN34_INTERNAL_ffd51b38_4_k_cu_b202501e6thrust24THRUST_300001_SM_1000_NS12placeholders2_2E,(_ZN34_INTERNAL_ffd51b38_4_k_cu_b202501e4cuda3std3__45__cpo3endE - _ZN34_INTERNAL_ffd51b38_4_k_cu_b202501e6thrust24THRUST_300001_SM_1000_NS12placeholders2_2E)
_ZN34_INTERNAL_ffd51b38_4_k_cu_b202501e6thrust24THRUST_300001_SM_1000_NS12placeholders2_2E:
	.zero		1
	.type		_ZN34_INTERNAL_ffd51b38_4_k_cu_b202501e4cuda3std3__45__cpo3endE,@object
	.size		_ZN34_INTERNAL_ffd51b38_4_k_cu_b202501e4cuda3std3__45__cpo3endE,(_ZN34_INTERNAL_ffd51b38_4_k_cu_b202501e4cuda3std6ranges3__45__cpo3endE - _ZN34_INTERNAL_ffd51b38_4_k_cu_b202501e4cuda3std3__45__cpo3endE)
_ZN34_INTERNAL_ffd51b38_4_k_cu_b202501e4cuda3std3__45__cpo3endE:
	.zero		1
	.type		_ZN34_INTERNAL_ffd51b38_4_k_cu_b202501e4cuda3std6ranges3__45__cpo3endE,@object
	.size		_ZN34_INTERNAL_ffd51b38_4_k_cu_b202501e4cuda3std6ranges3__45__cpo3endE,(_ZN34_INTERNAL_ffd51b38_4_k_cu_b202501e6thrust24THRUST_300001_SM_1000_NS12placeholders2_6E - _ZN34_INTERNAL_ffd51b38_4_k_cu_b202501e4cuda3std6ranges3__45__cpo3endE)
_ZN34_INTERNAL_ffd51b38_4_k_cu_b202501e4cuda3std6ranges3__45__cpo3endE:
	.zero		1
	.type		_ZN34_INTERNAL_ffd51b38_4_k_cu_b202501e6thrust24THRUST_300001_SM_1000_NS12placeholders2_6E,@object
	.size		_ZN34_INTERNAL_ffd51b38_4_k_cu_b202501e6thrust24THRUST_300001_SM_1000_NS12placeholders2_6E,(_ZN34_INTERNAL_ffd51b38_4_k_cu_b202501e4cuda3std3__45__cpo4rendE - _ZN34_INTERNAL_ffd51b38_4_k_cu_b202501e6thrust24THRUST_300001_SM_1000_NS12placeholders2_6E)
_ZN34_INTERNAL_ffd51b38_4_k_cu_b202501e6thrust24THRUST_300001_SM_1000_NS12placeholders2_6E:
	.zero		1
	.type		_ZN34_INTERNAL_ffd51b38_4_k_cu_b202501e4cuda3std3__45__cpo4rendE,@object
	.size		_ZN34_INTERNAL_ffd51b38_4_k_cu_b202501e4cuda3std3__45__cpo4rendE,(_ZN34_INTERNAL_ffd51b38_4_k_cu_b202501e4cuda3std6ranges3__45__cpo9iter_swapE - _ZN34_INTERNAL_ffd51b38_4_k_cu_b202501e4cuda3std3__45__cpo4rendE)
_ZN34_INTERNAL_ffd51b38_4_k_cu_b202501e4cuda3std3__45__cpo4rendE:
	.zero		1
	.type		_ZN34_INTERNAL_ffd51b38_4_k_cu_b202501e4cuda3std6ranges3__45__cpo9iter_swapE,@object
	.size		_ZN34_INTERNAL_ffd51b38_4_k_cu_b202501e4cuda3std6ranges3__45__cpo9iter_swapE,(_ZN34_INTERNAL_ffd51b38_4_k_cu_b202501e4cuda3std3__48unexpectE - _ZN34_INTERNAL_ffd51b38_4_k_cu_b202501e4cuda3std6ranges3__45__cpo9iter_swapE)
_ZN34_INTERNAL_ffd51b38_4_k_cu_b202501e4cuda3std6ranges3__45__cpo9iter_swapE:
	.zero		1
	.type		_ZN34_INTERNAL_ffd51b38_4_k_cu_b202501e4cuda3std3__48unexpectE,@object
	.size		_ZN34_INTERNAL_ffd51b38_4_k_cu_b202501e4cuda3std3__48unexpectE,(_ZN34_INTERNAL_ffd51b38_4_k_cu_b202501e6thrust24THRUST_300001_SM_1000_NS8cuda_cub3parE - _ZN34_INTERNAL_ffd51b38_4_k_cu_b202501e4cuda3std3__48unexpectE)
_ZN34_INTERNAL_ffd51b38_4_k_cu_b202501e4cuda3std3__48unexpectE:
	.zero		1
	.type		_ZN34_INTERNAL_ffd51b38_4_k_cu_b202501e6thrust24THRUST_300001_SM_1000_NS8cuda_cub3parE,@object
	.size		_ZN34_INTERNAL_ffd51b38_4_k_cu_b202501e6thrust24THRUST_300001_SM_1000_NS8cuda_cub3parE,(_ZN34_INTERNAL_ffd51b38_4_k_cu_b202501e6thrust24THRUST_300001_SM_1000_NS12placeholders2_4E - _ZN34_INTERNAL_ffd51b38_4_k_cu_b202501e6thrust24THRUST_300001_SM_1000_NS8cuda_cub3parE)
_ZN34_INTERNAL_ffd51b38_4_k_cu_b202501e6thrust24THRUST_300001_SM_1000_NS8cuda_cub3parE:
	.zero		1
	.type		_ZN34_INTERNAL_ffd51b38_4_k_cu_b202501e6thrust24THRUST_300001_SM_1000_NS12placeholders2_4E,@object
	.size		_ZN34_INTERNAL_ffd51b38_4_k_cu_b202501e6thrust24THRUST_300001_SM_1000_NS12placeholders2_4E,(_ZN34_INTERNAL_ffd51b38_4_k_cu_b202501e4cuda3std3__45__cpo4cendE - _ZN34_INTERNAL_ffd51b38_4_k_cu_b202501e6thrust24THRUST_300001_SM_1000_NS12placeholders2_4E)
_ZN34_INTERNAL_ffd51b38_4_k_cu_b202501e6thrust24THRUST_300001_SM_1000_NS12placeholders2_4E:
	.zero		1
	.type		_ZN34_INTERNAL_ffd51b38_4_k_cu_b202501e4cuda3std3__45__cpo4cendE,@object
	.size		_ZN34_INTERNAL_ffd51b38_4_k_cu_b202501e4cuda3std3__45__cpo4cendE,(_ZN34_INTERNAL_ffd51b38_4_k_cu_b202501e4cuda3std6ranges3__45__cpo4cendE - _ZN34_INTERNAL_ffd51b38_4_k_cu_b202501e4cuda3std3__45__cpo4cendE)
_ZN34_INTERNAL_ffd51b38_4_k_cu_b202501e4cuda3std3__45__cpo4cendE:
	.zero		1
	.type		_ZN34_INTERNAL_ffd51b38_4_k_cu_b202501e4cuda3std6ranges3__45__cpo4cendE,@object
	.size		_ZN34_INTERNAL_ffd51b38_4_k_cu_b202501e4cuda3std6ranges3__45__cpo4cendE,(_ZN34_INTERNAL_ffd51b38_4_k_cu_b202501e4cuda3std3__420unreachable_sentinelE - _ZN34_INTERNAL_ffd51b38_4_k_cu_b202501e4cuda3std6ranges3__45__cpo4cendE)
_ZN34_INTERNAL_ffd51b38_4_k_cu_b202501e4cuda3std6ranges3__45__cpo4cendE:
	.zero		1
	.type		_ZN34_INTERNAL_ffd51b38_4_k_cu_b202501e4cuda3std3__420unreachable_sentinelE,@object
	.size		_ZN34_INTERNAL_ffd51b38_4_k_cu_b202501e4cuda3std3__420unreachable_sentinelE,(_ZN34_INTERNAL_ffd51b38_4_k_cu_b202501e4cuda3std6ranges3__45__cpo5ssizeE - _ZN34_INTERNAL_ffd51b38_4_k_cu_b202501e4cuda3std3__420unreachable_sentinelE)
_ZN34_INTERNAL_ffd51b38_4_k_cu_b202501e4cuda3std3__420unreachable_sentinelE:
	.zero		1
	.type		_ZN34_INTERNAL_ffd51b38_4_k_cu_b202501e4cuda3std6ranges3__45__cpo5ssizeE,@object
	.size		_ZN34_INTERNAL_ffd51b38_4_k_cu_b202501e4cuda3std6ranges3__45__cpo5ssizeE,(_ZN34_INTERNAL_ffd51b38_4_k_cu_b202501e6thrust24THRUST_300001_SM_1000_NS12placeholders2_8E - _ZN34_INTERNAL_ffd51b38_4_k_cu_b202501e4cuda3std6ranges3__45__cpo5ssizeE)
_ZN34_INTERNAL_ffd51b38_4_k_cu_b202501e4cuda3std6ranges3__45__cpo5ssizeE:
	.zero		1
	.type		_ZN34_INTERNAL_ffd51b38_4_k_cu_b202501e6thrust24THRUST_300001_SM_1000_NS12placeholders2_8E,@object
	.size		_ZN34_INTERNAL_ffd51b38_4_k_cu_b202501e6thrust24THRUST_300001_SM_1000_NS12placeholders2_8E,(_ZN34_INTERNAL_ffd51b38_4_k_cu_b202501e4cuda3std3__45__cpo5crendE - _ZN34_INTERNAL_ffd51b38_4_k_cu_b202501e6thrust24THRUST_300001_SM_1000_NS12placeholders2_8E)
_ZN34_INTERNAL_ffd51b38_4_k_cu_b202501e6thrust24THRUST_300001_SM_1000_NS12placeholders2_8E:
	.zero		1
	.type		_ZN34_INTERNAL_ffd51b38_4_k_cu_b202501e4cuda3std3__45__cpo5crendE,@object
	.size		_ZN34_INTERNAL_ffd51b38_4_k_cu_b202501e4cuda3std3__45__cpo5crendE,(_ZN34_INTERNAL_ffd51b38_4_k_cu_b202501e4cuda3std6ranges3__45__cpo4prevE - _ZN34_INTERNAL_ffd51b38_4_k_cu_b202501e4cuda3std3__45__cpo5crendE)
_ZN34_INTERNAL_ffd51b38_4_k_cu_b202501e4cuda3std3__45__cpo5crendE:
	.zero		1
	.type		_ZN34_INTERNAL_ffd51b38_4_k_cu_b202501e4cuda3std6ranges3__45__cpo4prevE,@object
	.size		_ZN34_INTERNAL_ffd51b38_4_k_cu_b202501e4cuda3std6ranges3__45__cpo4prevE,(_ZN34_INTERNAL_ffd51b38_4_k_cu_b202501e4cuda3std6ranges3__45__cpo9iter_moveE - _ZN34_INTERNAL_ffd51b38_4_k_cu_b202501e4cuda3std6ranges3__45__cpo4prevE)
_ZN34_INTERNAL_ffd51b38_4_k_cu_b202501e4cuda3std6ranges3__45__cpo4prevE:
	.zero		1
	.type		_ZN34_INTERNAL_ffd51b38_4_k_cu_b202501e4cuda3std6ranges3__45__cpo9iter_moveE,@object
	.size		_ZN34_INTERNAL_ffd51b38_4_k_cu_b202501e4cuda3std6ranges3__45__cpo9iter_moveE,(_ZN34_INTERNAL_ffd51b38_4_k_cu_b202501e6thrust24THRUST_300001_SM_1000_NS6system6detail10sequential3seqE - _ZN34_INTERNAL_ffd51b38_4_k_cu_b202501e4cuda3std6ranges3__45__cpo9iter_moveE)
_ZN34_INTERNAL_ffd51b38_4_k_cu_b202501e4cuda3std6ranges3__45__cpo9iter_moveE:
	.zero		1
	.type		_ZN34_INTERNAL_ffd51b38_4_k_cu_b202501e6thrust24THRUST_300001_SM_1000_NS6system6detail10sequential3seqE,@object
	.size		_ZN34_INTERNAL_ffd51b38_4_k_cu_b202501e6thrust24THRUST_300001_SM_1000_NS6system6detail10sequential3seqE,(.L_31 - _ZN34_INTERNAL_ffd51b38_4_k_cu_b202501e6thrust24THRUST_300001_SM_1000_NS6system6detail10sequential3seqE)
_ZN34_INTERNAL_ffd51b38_4_k_cu_b202501e6thrust24THRUST_300001_SM_1000_NS6system6detail10sequential3seqE:
	.zero		1
.L_31:


//--------------------- .nv.constant0._ZN3cub18CUB_300001_SM_10006detail8for_each13static_kernelINS2_12policy_hub_t12policy_500_tEmN6thrust24THRUST_300001_SM_1000_NS8cuda_cub20__uninitialized_fill7functorINS7_10device_ptrIfEEfEEEEvT0_T1_ --------------------------
	.section	.nv.constant0._ZN3cub18CUB_300001_SM_10006detail8for_each13static_kernelINS2_12policy_hub_t12policy_500_tEmN6thrust24THRUST_300001_SM_1000_NS8cuda_cub20__uninitialized_fill7functorINS7_10device_ptrIfEEfEEEEvT0_T1_,"a",@progbits
	.sectionflags	@""
	.align	4
.nv.constant0._ZN3cub18CUB_300001_SM_10006detail8for_each13static_kernelINS2_12policy_hub_t12policy_500_tEmN6thrust24THRUST_300001_SM_1000_NS8cuda_cub20__uninitialized_fill7functorINS7_10device_ptrIfEEfEEEEvT0_T1_:
	.zero		920


//--------------------- .nv.constant0._ZN3cub18CUB_300001_SM_10006detail11EmptyKernelIvEEvv --------------------------
	.section	.nv.constant0._ZN3cub18CUB_300001_SM_10006detail11EmptyKernelIvEEvv,"a",@progbits
	.sectionflags	@""
	.align	4
.nv.constant0._ZN3cub18CUB_300001_SM_10006detail11EmptyKernelIvEEvv:
	.zero		896


//--------------------- .nv.constant0._Z11matrix_multPfS_S_i --------------------------
	.section	.nv.constant0._Z11matrix_multPfS_S_i,"a",@progbits
	.sectionflags	@""
	.align	4
.nv.constant0._Z11matrix_multPfS_S_i:
	.zero		924


//--------------------- SYMBOLS --------------------------

	.type		.nv.reservedSmem.offset0,@object
	.size		.nv.reservedSmem.offset0,0x4
